//
// Generated by NVIDIA NVVM Compiler
//
// Compiler Build ID: CL-36424714
// Cuda compilation tools, release 13.0, V13.0.88
// Based on NVVM 20.0.0
//

.version 9.0
.target sm_100
.address_size 64

	// .globl	_Z12matmulKernelPfS_S_iiii
.extern .func  (.param .b32 func_retval0) vprintf
(
	.param .b64 vprintf_param_0,
	.param .b64 vprintf_param_1
)
;
.global .align 1 .b8 $str[4] = {37, 100, 10};
.global .align 1 .b8 $str$1[25] = {102, 105, 114, 115, 116, 32, 101, 108, 101, 109, 101, 110, 116, 32, 37, 100, 32, 44, 32, 37, 46, 50, 102, 10};
.global .align 1 .b8 $str$2[25] = {115, 101, 99, 111, 110, 100, 32, 101, 108, 101, 109, 101, 110, 116, 32, 37, 100, 44, 32, 37, 46, 50, 102, 10};
.global .align 1 .b8 $str$3[13] = {112, 118, 97, 108, 117, 101, 32, 37, 46, 50, 102, 10};
.global .align 1 .b8 $str$4[28] = {102, 105, 110, 97, 108, 32, 101, 108, 101, 109, 101, 110, 116, 97, 116, 32, 37, 100, 32, 105, 115, 32, 37, 46, 50, 102, 10};

.visible .entry _Z12matmulKernelPfS_S_iiii(
	.param .u64 .ptr .align 1 _Z12matmulKernelPfS_S_iiii_param_0,
	.param .u64 .ptr .align 1 _Z12matmulKernelPfS_S_iiii_param_1,
	.param .u64 .ptr .align 1 _Z12matmulKernelPfS_S_iiii_param_2,
	.param .u32 _Z12matmulKernelPfS_S_iiii_param_3,
	.param .u32 _Z12matmulKernelPfS_S_iiii_param_4,
	.param .u32 _Z12matmulKernelPfS_S_iiii_param_5,
	.param .u32 _Z12matmulKernelPfS_S_iiii_param_6
)
{
	.local .align 16 .b8 	__local_depot0[16];
	.reg .b64 	%SP;
	.reg .b64 	%SPL;
	.reg .pred 	%p<11>;
	.reg .b32 	%r<135>;
	.reg .b32 	%f<54>;
	.reg .b64 	%rd<79>;
	.reg .b64 	%fd<23>;

	mov.u64 	%SPL, __local_depot0;
	cvta.local.u64 	%SP, %SPL;
	ld.param.u64 	%rd6, [_Z12matmulKernelPfS_S_iiii_param_1];
	ld.param.u32 	%r34, [_Z12matmulKernelPfS_S_iiii_param_3];
	ld.param.u32 	%r31, [_Z12matmulKernelPfS_S_iiii_param_4];
	ld.param.u32 	%r32, [_Z12matmulKernelPfS_S_iiii_param_5];
	ld.param.u32 	%r35, [_Z12matmulKernelPfS_S_iiii_param_6];
	cvta.to.global.u64 	%rd1, %rd6;
	mov.u32 	%r36, %ntid.x;
	mov.u32 	%r37, %ctaid.x;
	mov.u32 	%r38, %tid.x;
	mad.lo.s32 	%r1, %r36, %r37, %r38;
	mov.u32 	%r39, %ntid.y;
	mov.u32 	%r40, %ctaid.y;
	mul.lo.s32 	%r2, %r39, %r40;
	mov.u32 	%r3, %tid.y;
	add.s32 	%r41, %r2, %r3;
	setp.ge.s32 	%p1, %r1, %r34;
	setp.ge.s32 	%p2, %r41, %r35;
	or.pred  	%p3, %p1, %p2;
	@%p3 bra 	$L__BB0_11;
	bar.sync 	0;
	setp.lt.s32 	%p4, %r31, 1;
	mov.f32 	%f53, 0f00000000;
	@%p4 bra 	$L__BB0_10;
	mul.lo.s32 	%r5, %r31, %r1;
	setp.lt.u32 	%p5, %r31, 4;
	mov.f32 	%f53, 0f00000000;
	mov.b32 	%r134, 0;
	@%p5 bra 	$L__BB0_5;
	add.s32 	%r44, %r3, %r32;
	add.s32 	%r131, %r44, %r2;
	shl.b32 	%r45, %r32, 1;
	add.s32 	%r130, %r41, %r45;
	mad.lo.s32 	%r129, %r32, 3, %r41;
	add.s32 	%r127, %r5, 3;
	mov.f32 	%f53, 0f00000000;
	mov.b32 	%r125, 1;
	add.u64 	%rd10, %SP, 0;
	mov.u64 	%rd12, $str;
	mov.u64 	%rd14, $str$1;
	mov.u64 	%rd18, $str$2;
	mov.u64 	%rd22, $str$3;
	mul.wide.s32 	%rd24, %r32, 4;
	mov.u32 	%r126, %r5;
	mov.u32 	%r128, %r41;
	mov.u32 	%r132, %r41;
$L__BB0_4:
	.pragma "nounroll";
	ld.param.u64 	%rd76, [_Z12matmulKernelPfS_S_iiii_param_0];
	mul.wide.s32 	%rd7, %r126, 4;
	cvta.to.global.u64 	%rd8, %rd76;
	add.s64 	%rd9, %rd8, %rd7;
	add.s32 	%r46, %r125, -1;
	cvta.to.local.u64 	%rd11, %rd10;
	st.local.u32 	[%rd11], %r46;
	cvta.global.u64 	%rd13, %rd12;
	{ // callseq 0, 0
	.param .b64 param0;
	st.param.b64 	[param0], %rd13;
	.param .b64 param1;
	st.param.b64 	[param1], %rd10;
	.param .b32 retval0;
	call.uni (retval0), 
	vprintf, 
	(
	param0, 
	param1
	);
	ld.param.b32 	%r47, [retval0];
	} // callseq 0
	add.s32 	%r49, %r127, -2;
	add.s32 	%r50, %r127, -3;
	ld.global.f32 	%f14, [%rd9];
	cvt.f64.f32 	%fd1, %f14;
	st.local.u32 	[%rd11], %r50;
	st.local.f64 	[%rd11+8], %fd1;
	cvta.global.u64 	%rd15, %rd14;
	{ // callseq 1, 0
	.param .b64 param0;
	st.param.b64 	[param0], %rd15;
	.param .b64 param1;
	st.param.b64 	[param1], %rd10;
	.param .b32 retval0;
	call.uni (retval0), 
	vprintf, 
	(
	param0, 
	param1
	);
	ld.param.b32 	%r51, [retval0];
	} // callseq 1
	mul.wide.s32 	%rd16, %r128, 4;
	add.s64 	%rd17, %rd1, %rd16;
	ld.global.f32 	%f15, [%rd17];
	cvt.f64.f32 	%fd2, %f15;
	st.local.u32 	[%rd11], %r128;
	st.local.f64 	[%rd11+8], %fd2;
	cvta.global.u64 	%rd19, %rd18;
	{ // callseq 2, 0
	.param .b64 param0;
	st.param.b64 	[param0], %rd19;
	.param .b64 param1;
	st.param.b64 	[param1], %rd10;
	.param .b32 retval0;
	call.uni (retval0), 
	vprintf, 
	(
	param0, 
	param1
	);
	ld.param.b32 	%r53, [retval0];
	} // callseq 2
	ld.global.f32 	%f16, [%rd9];
	mul.wide.s32 	%rd20, %r132, 4;
	add.s64 	%rd21, %rd1, %rd20;
	ld.global.f32 	%f17, [%rd21];
	fma.rn.f32 	%f18, %f16, %f17, %f53;
	cvt.f64.f32 	%fd3, %f18;
	st.local.f64 	[%rd11], %fd3;
	cvta.global.u64 	%rd23, %rd22;
	{ // callseq 3, 0
	.param .b64 param0;
	st.param.b64 	[param0], %rd23;
	.param .b64 param1;
	st.param.b64 	[param1], %rd10;
	.param .b32 retval0;
	call.uni (retval0), 
	vprintf, 
	(
	param0, 
	param1
	);
	ld.param.b32 	%r55, [retval0];
	} // callseq 3
	st.local.u32 	[%rd11], %r125;
	{ // callseq 4, 0
	.param .b64 param0;
	st.param.b64 	[param0], %rd13;
	.param .b64 param1;
	st.param.b64 	[param1], %rd10;
	.param .b32 retval0;
	call.uni (retval0), 
	vprintf, 
	(
	param0, 
	param1
	);
	ld.param.b32 	%r57, [retval0];
	} // callseq 4
	ld.global.f32 	%f19, [%rd9+4];
	cvt.f64.f32 	%fd4, %f19;
	st.local.u32 	[%rd11], %r49;
	st.local.f64 	[%rd11+8], %fd4;
	{ // callseq 5, 0
	.param .b64 param0;
	st.param.b64 	[param0], %rd15;
	.param .b64 param1;
	st.param.b64 	[param1], %rd10;
	.param .b32 retval0;
	call.uni (retval0), 
	vprintf, 
	(
	param0, 
	param1
	);
	ld.param.b32 	%r59, [retval0];
	} // callseq 5
	add.s64 	%rd25, %rd17, %rd24;
	ld.global.f32 	%f20, [%rd25];
	cvt.f64.f32 	%fd5, %f20;
	st.local.u32 	[%rd11], %r131;
	st.local.f64 	[%rd11+8], %fd5;
	{ // callseq 6, 0
	.param .b64 param0;
	st.param.b64 	[param0], %rd19;
	.param .b64 param1;
	st.param.b64 	[param1], %rd10;
	.param .b32 retval0;
	call.uni (retval0), 
	vprintf, 
	(
	param0, 
	param1
	);
	ld.param.b32 	%r61, [retval0];
	} // callseq 6
	ld.global.f32 	%f21, [%rd9+4];
	mul.wide.s32 	%rd26, %r35, 4;
	add.s64 	%rd27, %rd21, %rd26;
	ld.global.f32 	%f22, [%rd27];
	fma.rn.f32 	%f23, %f21, %f22, %f18;
	cvt.f64.f32 	%fd6, %f23;
	st.local.f64 	[%rd11], %fd6;
	{ // callseq 7, 0
	.param .b64 param0;
	st.param.b64 	[param0], %rd23;
	.param .b64 param1;
	st.param.b64 	[param1], %rd10;
	.param .b32 retval0;
	call.uni (retval0), 
	vprintf, 
	(
	param0, 
	param1
	);
	ld.param.b32 	%r63, [retval0];
	} // callseq 7
	add.s32 	%r65, %r125, 1;
	st.local.u32 	[%rd11], %r65;
	{ // callseq 8, 0
	.param .b64 param0;
	st.param.b64 	[param0], %rd13;
	.param .b64 param1;
	st.param.b64 	[param1], %rd10;
	.param .b32 retval0;
	call.uni (retval0), 
	vprintf, 
	(
	param0, 
	param1
	);
	ld.param.b32 	%r66, [retval0];
	} // callseq 8
	add.s32 	%r68, %r127, -1;
	ld.global.f32 	%f24, [%rd9+8];
	cvt.f64.f32 	%fd7, %f24;
	st.local.u32 	[%rd11], %r68;
	st.local.f64 	[%rd11+8], %fd7;
	{ // callseq 9, 0
	.param .b64 param0;
	st.param.b64 	[param0], %rd15;
	.param .b64 param1;
	st.param.b64 	[param1], %rd10;
	.param .b32 retval0;
	call.uni (retval0), 
	vprintf, 
	(
	param0, 
	param1
	);
	ld.param.b32 	%r69, [retval0];
	} // callseq 9
	add.s64 	%rd28, %rd25, %rd24;
	ld.global.f32 	%f25, [%rd28];
	cvt.f64.f32 	%fd8, %f25;
	st.local.u32 	[%rd11], %r130;
	st.local.f64 	[%rd11+8], %fd8;
	{ // callseq 10, 0
	.param .b64 param0;
	st.param.b64 	[param0], %rd19;
	.param .b64 param1;
	st.param.b64 	[param1], %rd10;
	.param .b32 retval0;
	call.uni (retval0), 
	vprintf, 
	(
	param0, 
	param1
	);
	ld.param.b32 	%r71, [retval0];
	} // callseq 10
	ld.global.f32 	%f26, [%rd9+8];
	add.s64 	%rd29, %rd27, %rd26;
	ld.global.f32 	%f27, [%rd29];
	fma.rn.f32 	%f28, %f26, %f27, %f23;
	cvt.f64.f32 	%fd9, %f28;
	st.local.f64 	[%rd11], %fd9;
	{ // callseq 11, 0
	.param .b64 param0;
	st.param.b64 	[param0], %rd23;
	.param .b64 param1;
	st.param.b64 	[param1], %rd10;
	.param .b32 retval0;
	call.uni (retval0), 
	vprintf, 
	(
	param0, 
	param1
	);
	ld.param.b32 	%r73, [retval0];
	} // callseq 11
	add.s32 	%r75, %r125, 2;
	st.local.u32 	[%rd11], %r75;
	{ // callseq 12, 0
	.param .b64 param0;
	st.param.b64 	[param0], %rd13;
	.param .b64 param1;
	st.param.b64 	[param1], %rd10;
	.param .b32 retval0;
	call.uni (retval0), 
	vprintf, 
	(
	param0, 
	param1
	);
	ld.param.b32 	%r76, [retval0];
	} // callseq 12
	ld.global.f32 	%f29, [%rd9+12];
	cvt.f64.f32 	%fd10, %f29;
	st.local.u32 	[%rd11], %r127;
	st.local.f64 	[%rd11+8], %fd10;
	{ // callseq 13, 0
	.param .b64 param0;
	st.param.b64 	[param0], %rd15;
	.param .b64 param1;
	st.param.b64 	[param1], %rd10;
	.param .b32 retval0;
	call.uni (retval0), 
	vprintf, 
	(
	param0, 
	param1
	);
	ld.param.b32 	%r78, [retval0];
	} // callseq 13
	add.s64 	%rd30, %rd28, %rd24;
	ld.global.f32 	%f30, [%rd30];
	cvt.f64.f32 	%fd11, %f30;
	st.local.u32 	[%rd11], %r129;
	st.local.f64 	[%rd11+8], %fd11;
	{ // callseq 14, 0
	.param .b64 param0;
	st.param.b64 	[param0], %rd19;
	.param .b64 param1;
	st.param.b64 	[param1], %rd10;
	.param .b32 retval0;
	call.uni (retval0), 
	vprintf, 
	(
	param0, 
	param1
	);
	ld.param.b32 	%r80, [retval0];
	} // callseq 14
	ld.global.f32 	%f31, [%rd9+12];
	add.s64 	%rd31, %rd29, %rd26;
	ld.global.f32 	%f32, [%rd31];
	fma.rn.f32 	%f53, %f31, %f32, %f28;
	cvt.f64.f32 	%fd12, %f53;
	st.local.f64 	[%rd11], %fd12;
	{ // callseq 15, 0
	.param .b64 param0;
	st.param.b64 	[param0], %rd23;
	.param .b64 param1;
	st.param.b64 	[param1], %rd10;
	.param .b32 retval0;
	call.uni (retval0), 
	vprintf, 
	(
	param0, 
	param1
	);
	ld.param.b32 	%r82, [retval0];
	} // callseq 15
	shl.b32 	%r84, %r35, 2;
	add.s32 	%r132, %r132, %r84;
	shl.b32 	%r85, %r32, 2;
	add.s32 	%r131, %r131, %r85;
	add.s32 	%r130, %r130, %r85;
	add.s32 	%r129, %r129, %r85;
	add.s32 	%r128, %r128, %r85;
	add.s32 	%r127, %r127, 4;
	add.s32 	%r126, %r126, 4;
	add.s32 	%r25, %r125, 4;
	add.s32 	%r86, %r125, 3;
	and.b32  	%r134, %r31, 2147483644;
	setp.ne.s32 	%p6, %r86, %r134;
	mov.u32 	%r125, %r25;
	@%p6 bra 	$L__BB0_4;
$L__BB0_5:
	and.b32  	%r28, %r31, 3;
	setp.eq.s32 	%p7, %r28, 0;
	@%p7 bra 	$L__BB0_10;
	ld.param.u64 	%rd77, [_Z12matmulKernelPfS_S_iiii_param_0];
	cvta.to.global.u64 	%rd2, %rd77;
	add.u64 	%rd32, %SP, 0;
	add.u64 	%rd3, %SPL, 0;
	setp.eq.s32 	%p8, %r28, 1;
	@%p8 bra 	$L__BB0_8;
	st.local.u32 	[%rd3], %r134;
	mov.u64 	%rd33, $str;
	cvta.global.u64 	%rd34, %rd33;
	{ // callseq 16, 0
	.param .b64 param0;
	st.param.b64 	[param0], %rd34;
	.param .b64 param1;
	st.param.b64 	[param1], %rd32;
	.param .b32 retval0;
	call.uni (retval0), 
	vprintf, 
	(
	param0, 
	param1
	);
	ld.param.b32 	%r87, [retval0];
	} // callseq 16
	add.s32 	%r89, %r134, %r5;
	mul.wide.s32 	%rd36, %r89, 4;
	add.s64 	%rd37, %rd2, %rd36;
	ld.global.f32 	%f34, [%rd37];
	cvt.f64.f32 	%fd13, %f34;
	st.local.u32 	[%rd3], %r89;
	st.local.f64 	[%rd3+8], %fd13;
	mov.u64 	%rd38, $str$1;
	cvta.global.u64 	%rd39, %rd38;
	{ // callseq 17, 0
	.param .b64 param0;
	st.param.b64 	[param0], %rd39;
	.param .b64 param1;
	st.param.b64 	[param1], %rd32;
	.param .b32 retval0;
	call.uni (retval0), 
	vprintf, 
	(
	param0, 
	param1
	);
	ld.param.b32 	%r90, [retval0];
	} // callseq 17
	mad.lo.s32 	%r92, %r134, %r32, %r41;
	mul.wide.s32 	%rd40, %r92, 4;
	add.s64 	%rd41, %rd1, %rd40;
	ld.global.f32 	%f35, [%rd41];
	cvt.f64.f32 	%fd14, %f35;
	st.local.u32 	[%rd3], %r92;
	st.local.f64 	[%rd3+8], %fd14;
	mov.u64 	%rd42, $str$2;
	cvta.global.u64 	%rd43, %rd42;
	{ // callseq 18, 0
	.param .b64 param0;
	st.param.b64 	[param0], %rd43;
	.param .b64 param1;
	st.param.b64 	[param1], %rd32;
	.param .b32 retval0;
	call.uni (retval0), 
	vprintf, 
	(
	param0, 
	param1
	);
	ld.param.b32 	%r93, [retval0];
	} // callseq 18
	ld.global.f32 	%f36, [%rd37];
	mad.lo.s32 	%r95, %r134, %r35, %r41;
	mul.wide.s32 	%rd44, %r95, 4;
	add.s64 	%rd45, %rd1, %rd44;
	ld.global.f32 	%f37, [%rd45];
	fma.rn.f32 	%f38, %f36, %f37, %f53;
	cvt.f64.f32 	%fd15, %f38;
	st.local.f64 	[%rd3], %fd15;
	mov.u64 	%rd46, $str$3;
	cvta.global.u64 	%rd47, %rd46;
	{ // callseq 19, 0
	.param .b64 param0;
	st.param.b64 	[param0], %rd47;
	.param .b64 param1;
	st.param.b64 	[param1], %rd32;
	.param .b32 retval0;
	call.uni (retval0), 
	vprintf, 
	(
	param0, 
	param1
	);
	ld.param.b32 	%r96, [retval0];
	} // callseq 19
	add.s32 	%r98, %r134, 1;
	st.local.u32 	[%rd3], %r98;
	{ // callseq 20, 0
	.param .b64 param0;
	st.param.b64 	[param0], %rd34;
	.param .b64 param1;
	st.param.b64 	[param1], %rd32;
	.param .b32 retval0;
	call.uni (retval0), 
	vprintf, 
	(
	param0, 
	param1
	);
	ld.param.b32 	%r99, [retval0];
	} // callseq 20
	add.s32 	%r101, %r89, 1;
	ld.global.f32 	%f39, [%rd37+4];
	cvt.f64.f32 	%fd16, %f39;
	st.local.u32 	[%rd3], %r101;
	st.local.f64 	[%rd3+8], %fd16;
	{ // callseq 21, 0
	.param .b64 param0;
	st.param.b64 	[param0], %rd39;
	.param .b64 param1;
	st.param.b64 	[param1], %rd32;
	.param .b32 retval0;
	call.uni (retval0), 
	vprintf, 
	(
	param0, 
	param1
	);
	ld.param.b32 	%r102, [retval0];
	} // callseq 21
	add.s32 	%r104, %r92, %r32;
	mul.wide.s32 	%rd48, %r32, 4;
	add.s64 	%rd49, %rd41, %rd48;
	ld.global.f32 	%f40, [%rd49];
	cvt.f64.f32 	%fd17, %f40;
	st.local.u32 	[%rd3], %r104;
	st.local.f64 	[%rd3+8], %fd17;
	{ // callseq 22, 0
	.param .b64 param0;
	st.param.b64 	[param0], %rd43;
	.param .b64 param1;
	st.param.b64 	[param1], %rd32;
	.param .b32 retval0;
	call.uni (retval0), 
	vprintf, 
	(
	param0, 
	param1
	);
	ld.param.b32 	%r105, [retval0];
	} // callseq 22
	ld.global.f32 	%f41, [%rd37+4];
	mul.wide.s32 	%rd50, %r35, 4;
	add.s64 	%rd51, %rd45, %rd50;
	ld.global.f32 	%f42, [%rd51];
	fma.rn.f32 	%f53, %f41, %f42, %f38;
	cvt.f64.f32 	%fd18, %f53;
	st.local.f64 	[%rd3], %fd18;
	{ // callseq 23, 0
	.param .b64 param0;
	st.param.b64 	[param0], %rd47;
	.param .b64 param1;
	st.param.b64 	[param1], %rd32;
	.param .b32 retval0;
	call.uni (retval0), 
	vprintf, 
	(
	param0, 
	param1
	);
	ld.param.b32 	%r107, [retval0];
	} // callseq 23
	add.s32 	%r134, %r134, 2;
$L__BB0_8:
	and.b32  	%r109, %r31, 1;
	setp.eq.b32 	%p9, %r109, 1;
	not.pred 	%p10, %p9;
	@%p10 bra 	$L__BB0_10;
	st.local.u32 	[%rd3], %r134;
	mov.u64 	%rd52, $str;
	cvta.global.u64 	%rd53, %rd52;
	{ // callseq 24, 0
	.param .b64 param0;
	st.param.b64 	[param0], %rd53;
	.param .b64 param1;
	st.param.b64 	[param1], %rd32;
	.param .b32 retval0;
	call.uni (retval0), 
	vprintf, 
	(
	param0, 
	param1
	);
	ld.param.b32 	%r110, [retval0];
	} // callseq 24
	add.s32 	%r112, %r134, %r5;
	mul.wide.s32 	%rd55, %r112, 4;
	add.s64 	%rd56, %rd2, %rd55;
	ld.global.f32 	%f43, [%rd56];
	cvt.f64.f32 	%fd19, %f43;
	st.local.u32 	[%rd3], %r112;
	st.local.f64 	[%rd3+8], %fd19;
	mov.u64 	%rd57, $str$1;
	cvta.global.u64 	%rd58, %rd57;
	{ // callseq 25, 0
	.param .b64 param0;
	st.param.b64 	[param0], %rd58;
	.param .b64 param1;
	st.param.b64 	[param1], %rd32;
	.param .b32 retval0;
	call.uni (retval0), 
	vprintf, 
	(
	param0, 
	param1
	);
	ld.param.b32 	%r113, [retval0];
	} // callseq 25
	mad.lo.s32 	%r115, %r134, %r32, %r41;
	mul.wide.s32 	%rd59, %r115, 4;
	add.s64 	%rd60, %rd1, %rd59;
	ld.global.f32 	%f44, [%rd60];
	cvt.f64.f32 	%fd20, %f44;
	st.local.u32 	[%rd3], %r115;
	st.local.f64 	[%rd3+8], %fd20;
	mov.u64 	%rd61, $str$2;
	cvta.global.u64 	%rd62, %rd61;
	{ // callseq 26, 0
	.param .b64 param0;
	st.param.b64 	[param0], %rd62;
	.param .b64 param1;
	st.param.b64 	[param1], %rd32;
	.param .b32 retval0;
	call.uni (retval0), 
	vprintf, 
	(
	param0, 
	param1
	);
	ld.param.b32 	%r116, [retval0];
	} // callseq 26
	ld.global.f32 	%f45, [%rd56];
	mad.lo.s32 	%r118, %r134, %r35, %r41;
	mul.wide.s32 	%rd63, %r118, 4;
	add.s64 	%rd64, %rd1, %rd63;
	ld.global.f32 	%f46, [%rd64];
	fma.rn.f32 	%f53, %f45, %f46, %f53;
	cvt.f64.f32 	%fd21, %f53;
	st.local.f64 	[%rd3], %fd21;
	mov.u64 	%rd65, $str$3;
	cvta.global.u64 	%rd66, %rd65;
	{ // callseq 27, 0
	.param .b64 param0;
	st.param.b64 	[param0], %rd66;
	.param .b64 param1;
	st.param.b64 	[param1], %rd32;
	.param .b32 retval0;
	call.uni (retval0), 
	vprintf, 
	(
	param0, 
	param1
	);
	ld.param.b32 	%r119, [retval0];
	} // callseq 27
$L__BB0_10:
	ld.param.u64 	%rd78, [_Z12matmulKernelPfS_S_iiii_param_2];
	cvta.to.global.u64 	%rd67, %rd78;
	mad.lo.s32 	%r121, %r35, %r1, %r41;
	mul.wide.s32 	%rd68, %r121, 4;
	add.s64 	%rd69, %rd67, %rd68;
	st.global.f32 	[%rd69], %f53;
	mad.lo.s32 	%r122, %r31, %r1, %r41;
	mul.wide.s32 	%rd70, %r122, 4;
	add.s64 	%rd71, %rd67, %rd70;
	ld.global.f32 	%f47, [%rd71];
	cvt.f64.f32 	%fd22, %f47;
	add.u64 	%rd72, %SP, 0;
	add.u64 	%rd73, %SPL, 0;
	st.local.u32 	[%rd73], %r122;
	st.local.f64 	[%rd73+8], %fd22;
	mov.u64 	%rd74, $str$4;
	cvta.global.u64 	%rd75, %rd74;
	{ // callseq 28, 0
	.param .b64 param0;
	st.param.b64 	[param0], %rd75;
	.param .b64 param1;
	st.param.b64 	[param1], %rd72;
	.param .b32 retval0;
	call.uni (retval0), 
	vprintf, 
	(
	param0, 
	param1
	);
	ld.param.b32 	%r123, [retval0];
	} // callseq 28
$L__BB0_11:
	ret;

}


// ===== COMPILED SASS (sm_100) =====

	.target	sm_100

	.elftype	@"ET_EXEC"


//--------------------- .note.nv.tkinfo           --------------------------
	.section	.note.nv.tkinfo,"",@"SHT_NOTE"
	.sectionflags	@"SHF_NOTE_NV_TKINFO"
	.tkinfo
        /*0018*/ 	.word	0x00000002
        /*0030*/ 	.string	""
        /*0030*/ 	.string	"ptxas"
        /*0030*/ 	.string	"Cuda compilation tools, release 13.0, V13.0.88"
        /*0030*/ 	.string	"Build cuda_13.0.r13.0/compiler.36424714_0"
        /*0030*/ 	.string	"-arch sm_100 -m 64 "



//--------------------- .note.nv.cuinfo           --------------------------
	.section	.note.nv.cuinfo,"",@"SHT_NOTE"
	.sectionflags	@"SHF_NOTE_NV_CUINFO"
        /*0018*/ 	.short	0x0002
        /*001a*/ 	.short	0x0064
        /*001c*/ 	.short	0x0082
	.zero		2


//--------------------- .nv.info                  --------------------------
	.section	.nv.info,"",@"SHT_CUDA_INFO"
	.align	4


	//----- nvinfo : EIATTR_REGCOUNT
	.align		4
        /*0000*/ 	.byte	0x04, 0x2f
        /*0002*/ 	.short	(.L_6 - .L_5)
	.align		4
.L_5:
        /*0004*/ 	.word	index@(_Z12matmulKernelPfS_S_iiii)
        /*0008*/ 	.word	0x0000002a


	//----- nvinfo : EIATTR_FRAME_SIZE
	.align		4
.L_6:
        /*000c*/ 	.byte	0x04, 0x11
        /*000e*/ 	.short	(.L_8 - .L_7)
	.align		4
.L_7:
        /*0010*/ 	.word	index@(_Z12matmulKernelPfS_S_iiii)
        /*0014*/ 	.word	0x00000010


	//----- nvinfo : EIATTR_MIN_STACK_SIZE
	.align		4
.L_8:
        /*0018*/ 	.byte	0x04, 0x12
        /*001a*/ 	.short	(.L_10 - .L_9)
	.align		4
.L_9:
        /*001c*/ 	.word	index@(_Z12matmulKernelPfS_S_iiii)
        /*0020*/ 	.word	0x00000010
.L_10:


//--------------------- .nv.compat                --------------------------
	.section	.nv.compat,"",@"SHT_CUDA_COMPAT_INFO"
	.align	4
        /*0000*/ 	.byte	0x02, 0x09, 0x00, 0x00, 0x02, 0x02, 0x01, 0x00, 0x02, 0x05, 0x05, 0x00, 0x03, 0x07, 0x01, 0x01
        /*0010*/ 	.byte	0x02, 0x03, 0x00, 0x00, 0x02, 0x06, 0x01, 0x00, 0x04, 0x0b, 0x08, 0x00, 0x09, 0x00, 0x00, 0x00
        /*0020*/ 	.byte	0x00, 0x00, 0x00, 0x00


//--------------------- .nv.info._Z12matmulKernelPfS_S_iiii --------------------------
	.section	.nv.info._Z12matmulKernelPfS_S_iiii,"",@"SHT_CUDA_INFO"
	.sectionflags	@""
	.align	4


	//----- nvinfo : EIATTR_CUDA_API_VERSION
	.align		4
        /*0000*/ 	.byte	0x04, 0x37
        /*0002*/ 	.short	(.L_12 - .L_11)
.L_11:
        /*0004*/ 	.word	0x00000082


	//----- nvinfo : EIATTR_KPARAM_INFO
	.align		4
.L_12:
        /*0008*/ 	.byte	0x04, 0x17
        /*000a*/ 	.short	(.L_14 - .L_13)
.L_13:
        /*000c*/ 	.word	0x00000000
        /*0010*/ 	.short	0x0006
        /*0012*/ 	.short	0x0024
        /*0014*/ 	.byte	0x00, 0xf0, 0x11, 0x00


	//----- nvinfo : EIATTR_KPARAM_INFO
	.align		4
.L_14:
        /*0018*/ 	.byte	0x04, 0x17
        /*001a*/ 	.short	(.L_16 - .L_15)
.L_15:
        /*001c*/ 	.word	0x00000000
        /*0020*/ 	.short	0x0005
        /*0022*/ 	.short	0x0020
        /*0024*/ 	.byte	0x00, 0xf0, 0x11, 0x00


	//----- nvinfo : EIATTR_KPARAM_INFO
	.align		4
.L_16:
        /*0028*/ 	.byte	0x04, 0x17
        /*002a*/ 	.short	(.L_18 - .L_17)
.L_17:
        /*002c*/ 	.word	0x00000000
        /*0030*/ 	.short	0x0004
        /*0032*/ 	.short	0x001c
        /*0034*/ 	.byte	0x00, 0xf0, 0x11, 0x00


	//----- nvinfo : EIATTR_KPARAM_INFO
	.align		4
.L_18:
        /*0038*/ 	.byte	0x04, 0x17
        /*003a*/ 	.short	(.L_20 - .L_19)
.L_19:
        /*003c*/ 	.word	0x00000000
        /*0040*/ 	.short	0x0003
        /*0042*/ 	.short	0x0018
        /*0044*/ 	.byte	0x00, 0xf0, 0x11, 0x00


	//----- nvinfo : EIATTR_KPARAM_INFO
	.align		4
.L_20:
        /*0048*/ 	.byte	0x04, 0x17
        /*004a*/ 	.short	(.L_22 - .L_21)
.L_21:
        /*004c*/ 	.word	0x00000000
        /*0050*/ 	.short	0x0002
        /*0052*/ 	.short	0x0010
        /*0054*/ 	.byte	0x00, 0xf5, 0x21, 0x00


	//----- nvinfo : EIATTR_KPARAM_INFO
	.align		4
.L_22:
        /*0058*/ 	.byte	0x04, 0x17
        /*005a*/ 	.short	(.L_24 - .L_23)
.L_23:
        /*005c*/ 	.word	0x00000000
        /*0060*/ 	.short	0x0001
        /*0062*/ 	.short	0x0008
        /*0064*/ 	.byte	0x00, 0xf5, 0x21, 0x00


	//----- nvinfo : EIATTR_KPARAM_INFO
	.align		4
.L_24:
        /*0068*/ 	.byte	0x04, 0x17
        /*006a*/ 	.short	(.L_26 - .L_25)
.L_25:
        /*006c*/ 	.word	0x00000000
        /*0070*/ 	.short	0x0000
        /*0072*/ 	.short	0x0000
        /*0074*/ 	.byte	0x00, 0xf5, 0x21, 0x00


	//----- nvinfo : EIATTR_SPARSE_MMA_MASK
	.align		4
.L_26:
        /*0078*/ 	.byte	0x03, 0x50
        /*007a*/ 	.short	0x0000


	//----- nvinfo : EIATTR_MAXREG_COUNT
	.align		4
        /*007c*/ 	.byte	0x03, 0x1b
        /*007e*/ 	.short	0x00ff


	//----- nvinfo : EIATTR_NUM_BARRIERS
	.align		4
        /*0080*/ 	.byte	0x02, 0x4c
        /*0082*/ 	.byte	0x01
	.zero		1


	//----- nvinfo : EIATTR_EXTERNS
	.align		4
        /*0084*/ 	.byte	0x04, 0x0f
        /*0086*/ 	.short	(.L_28 - .L_27)


	//   ....[0]....
	.align		4
.L_27:
        /*0088*/ 	.word	index@(vprintf)


	//----- nvinfo : EIATTR_MERCURY_ISA_VERSION
	.align		4
.L_28:
        /*008c*/ 	.byte	0x03, 0x5f
        /*008e*/ 	.short	0x0101


	//----- nvinfo : EIATTR_VRC_CTA_INIT_COUNT
	.align		4
        /*0090*/ 	.byte	0x02, 0x4a
	.zero		1
	.zero		1


	//----- nvinfo : EIATTR_SYSCALL_OFFSETS
	.align		4
        /*0094*/ 	.byte	0x04, 0x46
        /*0096*/ 	.short	(.L_30 - .L_29)


	//   ....[0]....
.L_29:
        /*0098*/ 	.word	0x000003a0


	//   ....[1]....
        /*009c*/ 	.word	0x00000480


	//   ....[2]....
        /*00a0*/ 	.word	0x00000560


	//   ....[3]....
        /*00a4*/ 	.word	0x00000650


	//   ....[4]....
        /*00a8*/ 	.word	0x000006e0


	//   ....[5]....
        /*00ac*/ 	.word	0x000007b0


	//   ....[6]....
        /*00b0*/ 	.word	0x00000890


	//   ....[7]....
        /*00b4*/ 	.word	0x00000980


	//   ....[8]....
        /*00b8*/ 	.word	0x00000a20


	//   ....[9]....
        /*00bc*/ 	.word	0x00000af0


	//   ....[10]....
        /*00c0*/ 	.word	0x00000bd0


	//   ....[11]....
        /*00c4*/ 	.word	0x00000cc0


	//   ....[12]....
        /*00c8*/ 	.word	0x00000d60


	//   ....[13]....
        /*00cc*/ 	.word	0x00000e20


	//   ....[14]....
        /*00d0*/ 	.word	0x00000f00


	//   ....[15]....
        /*00d4*/ 	.word	0x00000ff0


	//   ....[16]....
        /*00d8*/ 	.word	0x000011f0


	//   ....[17]....
        /*00dc*/ 	.word	0x000012e0


	//   ....[18]....
        /*00e0*/ 	.word	0x000013e0


	//   ....[19]....
        /*00e4*/ 	.word	0x000014f0


	//   ....[20]....
        /*00e8*/ 	.word	0x00001590


	//   ....[21]....
        /*00ec*/ 	.word	0x00001660


	//   ....[22]....
        /*00f0*/ 	.word	0x00001750


	//   ....[23]....
        /*00f4*/ 	.word	0x00001840


	//   ....[24]....
        /*00f8*/ 	.word	0x00001940


	//   ....[25]....
        /*00fc*/ 	.word	0x00001a30


	//   ....[26]....
        /*0100*/ 	.word	0x00001b30


	//   ....[27]....
        /*0104*/ 	.word	0x00001c40


	//   ....[28]....
        /*0108*/ 	.word	0x00001da0


	//----- nvinfo : EIATTR_EXIT_INSTR_OFFSETS
	.align		4
.L_30:
        /*010c*/ 	.byte	0x04, 0x1c
        /*010e*/ 	.short	(.L_32 - .L_31)


	//   ....[0]....
.L_31:
        /*0110*/ 	.word	0x00000130


	//   ....[1]....
        /*0114*/ 	.word	0x00001db0


	//----- nvinfo : EIATTR_CRS_STACK_SIZE
	.align		4
.L_32:
        /*0118*/ 	.byte	0x04, 0x1e
        /*011a*/ 	.short	(.L_34 - .L_33)
.L_33:
        /*011c*/ 	.word	0x00000000


	//----- nvinfo : EIATTR_CBANK_PARAM_SIZE
	.align		4
.L_34:
        /*0120*/ 	.byte	0x03, 0x19
        /*0122*/ 	.short	0x0028


	//----- nvinfo : EIATTR_PARAM_CBANK
	.align		4
        /*0124*/ 	.byte	0x04, 0x0a
        /*0126*/ 	.short	(.L_36 - .L_35)
	.align		4
.L_35:
        /*0128*/ 	.word	index@(.nv.constant0._Z12matmulKernelPfS_S_iiii)
        /*012c*/ 	.short	0x0380
        /*012e*/ 	.short	0x0028


	//----- nvinfo : EIATTR_SW_WAR
	.align		4
.L_36:
        /*0130*/ 	.byte	0x04, 0x36
        /*0132*/ 	.short	(.L_38 - .L_37)
.L_37:
        /*0134*/ 	.word	0x00000008
.L_38:


//--------------------- .nv.callgraph             --------------------------
	.section	.nv.callgraph,"",@"SHT_CUDA_CALLGRAPH"
	.align	4
	.sectionentsize	8
	.align		4
        /*0000*/ 	.word	0x00000000
	.align		4
        /*0004*/ 	.word	0xffffffff
	.align		4
        /*0008*/ 	.word	index@(_Z12matmulKernelPfS_S_iiii)
	.align		4
        /*000c*/ 	.word	index@(vprintf)
	.align		4
        /*0010*/ 	.word	0x00000000
	.align		4
        /*0014*/ 	.word	0xfffffffe
	.align		4
        /*0018*/ 	.word	0x00000000
	.align		4
        /*001c*/ 	.word	0xfffffffd
	.align		4
        /*0020*/ 	.word	0x00000000
	.align		4
        /*0024*/ 	.word	0xfffffffc


//--------------------- .nv.constant4             --------------------------
	.section	.nv.constant4,"a",@progbits
	.align	8
	.align		8
.nv.constant4:
        /*0000*/ 	.dword	vprintf
	.align		8
        /*0008*/ 	.dword	$str
	.align		8
        /*0010*/ 	.dword	$str$1
	.align		8
        /*0018*/ 	.dword	$str$2
	.align		8
        /*0020*/ 	.dword	$str$3
	.align		8
        /*0028*/ 	.dword	$str$4


//--------------------- .text._Z12matmulKernelPfS_S_iiii --------------------------
	.section	.text._Z12matmulKernelPfS_S_iiii,"ax",@progbits
	.align	128
        .global         _Z12matmulKernelPfS_S_iiii
        .type           _Z12matmulKernelPfS_S_iiii,@function
        .size           _Z12matmulKernelPfS_S_iiii,(.L_x_36 - _Z12matmulKernelPfS_S_iiii)
        .other          _Z12matmulKernelPfS_S_iiii,@"STO_CUDA_ENTRY STV_DEFAULT"
_Z12matmulKernelPfS_S_iiii:
.text._Z12matmulKernelPfS_S_iiii:
[----:B------:R-:W0:Y:S01]  /*0000*/  LDC R1, c[0x0][0x37c] ;  /* 0x0000df00ff017b82 */ /* 0x000e220000000800 */
[----:B------:R-:W1:Y:S07]  /*0010*/  S2R R24, SR_TID.Y ;  /* 0x0000000000187919 */ /* 0x000e6e0000002200 */
[----:B------:R-:W2:Y:S01]  /*0020*/  S2UR UR4, SR_CTAID.Y ;  /* 0x00000000000479c3 */ /* 0x000ea20000002600 */
[----:B------:R-:W3:Y:S01]  /*0030*/  LDCU UR6, c[0x0][0x2fc] ;  /* 0x00005f80ff0677ac */ /* 0x000ee20008000800 */
[----:B0-----:R-:W-:Y:S01]  /*0040*/  VIADD R1, R1, 0xfffffff0 ;  /* 0xfffffff001017836 */ /* 0x001fe20000000000 */
[----:B------:R-:W0:Y:S01]  /*0050*/  S2R R33, SR_CTAID.X ;  /* 0x0000000000217919 */ /* 0x000e220000002500 */
[----:B------:R-:W0:Y:S01]  /*0060*/  LDCU UR7, c[0x0][0x360] ;  /* 0x00006c00ff0777ac */ /* 0x000e220008000800 */
[----:B------:R-:W0:Y:S01]  /*0070*/  S2R R0, SR_TID.X ;  /* 0x0000000000007919 */ /* 0x000e220000002100 */
[----:B------:R-:W2:Y:S01]  /*0080*/  LDCU UR38, c[0x0][0x364] ;  /* 0x00006c80ff2677ac */ /* 0x000ea20008000800 */
[----:B------:R-:W4:Y:S01]  /*0090*/  LDCU UR8, c[0x0][0x3a4] ;  /* 0x00007480ff0877ac */ /* 0x000f220008000800 */
[----:B------:R-:W5:Y:S01]  /*00a0*/  LDCU UR9, c[0x0][0x398] ;  /* 0x00007300ff0977ac */ /* 0x000f620008000800 */
[----:B------:R-:W3:Y:S01]  /*00b0*/  LDCU UR5, c[0x0][0x2f8] ;  /* 0x00005f00ff0577ac */ /* 0x000ee20008000800 */
[----:B--2---:R-:W-:-:S06]  /*00c0*/  UIMAD UR38, UR38, UR4, URZ ;  /* 0x00000004262672a4 */ /* 0x004fcc000f8e02ff */
[----:B-1----:R-:W-:-:S05]  /*00d0*/  VIADD R34, R24, UR38 ;  /* 0x0000002618227c36 */ /* 0x002fca0008000000 */
[----:B----4-:R-:W-:Y:S01]  /*00e0*/  ISETP.GE.AND P0, PT, R34, UR8, PT ;  /* 0x0000000822007c0c */ /* 0x010fe2000bf06270 */
[----:B0-----:R-:W-:Y:S01]  /*00f0*/  IMAD R33, R33, UR7, R0 ;  /* 0x0000000721217c24 */ /* 0x001fe2000f8e0200 */
[----:B---3--:R-:W-:-:S04]  /*0100*/  IADD3 R29, P1, PT, R1, UR5, RZ ;  /* 0x00000005011d7c10 */ /* 0x008fc8000ff3e0ff */
[----:B-----5:R-:W-:Y:S02]  /*0110*/  ISETP.GE.OR P0, PT, R33, UR9, P0 ;  /* 0x0000000921007c0c */ /* 0x020fe40008706670 */
[----:B------:R-:W-:-:S11]  /*0120*/  IADD3.X R27, PT, PT, RZ, UR6, RZ, P1, !PT ;  /* 0x00000006ff1b7c10 */ /* 0x000fd60008ffe4ff */
[----:B------:R-:W-:Y:S05]  /*0130*/  @P0 EXIT ;  /* 0x000000000000094d */ /* 0x000fea0003800000 */
[----:B------:R-:W0:Y:S01]  /*0140*/  LDCU UR4, c[0x0][0x39c] ;  /* 0x00007380ff0477ac */ /* 0x000e220008000800 */
[----:B------:R-:W-:Y:S01]  /*0150*/  IMAD.MOV.U32 R2, RZ, RZ, RZ ;  /* 0x000000ffff027224 */ /* 0x000fe200078e00ff */
[----:B------:R-:W1:Y:S01]  /*0160*/  LDCU.64 UR36, c[0x0][0x358] ;  /* 0x00006b00ff2477ac */ /* 0x000e620008000a00 */
[----:B0-----:R-:W-:Y:S01]  /*0170*/  IMAD.U32 R6, RZ, RZ, UR4 ;  /* 0x00000004ff067e24 */ /* 0x001fe2000f8e00ff */
[----:B------:R-:W-:Y:S04]  /*0180*/  BAR.SYNC.DEFER_BLOCKING 0x0 ;  /* 0x0000000000007b1d */ /* 0x000fe80000010000 */
[----:B------:R-:W-:-:S13]  /*0190*/  ISETP.GE.AND P0, PT, R6, 0x1, PT ;  /* 0x000000010600780c */ /* 0x000fda0003f06270 */
[----:B-1----:R-:W-:Y:S05]  /*01a0*/  @!P0 BRA `(.L_x_0) ;  /* 0x0000001800ac8947 */ /* 0x002fea0003800000 */
[----:B------:R-:W-:Y:S01]  /*01b0*/  ISETP.GE.U32.AND P0, PT, R6, 0x4, PT ;  /* 0x000000040600780c */ /* 0x000fe20003f06070 */
[----:B------:R-:W-:Y:S02]  /*01c0*/  HFMA2 R2, -RZ, RZ, 0, 0 ;  /* 0x00000000ff027431 */ /* 0x000fe400000001ff */
[----:B------:R-:W-:Y:S02]  /*01d0*/  IMAD R32, R33, R6, RZ ;  /* 0x0000000621207224 */ /* 0x000fe400078e02ff */
[----:B------:R-:W-:-:S08]  /*01e0*/  IMAD.MOV.U32 R25, RZ, RZ, RZ ;  /* 0x000000ffff197224 */ /* 0x000fd000078e00ff */
[----:B------:R-:W-:Y:S05]  /*01f0*/  @!P0 BRA `(.L_x_1) ;  /* 0x0000000c00c08947 */ /* 0x000fea0003800000 */
[----:B------:R-:W0:Y:S01]  /*0200*/  LDC R3, c[0x0][0x3a0] ;  /* 0x0000e800ff037b82 */ /* 0x000e220000000800 */
[----:B------:R-:W-:Y:S01]  /*0210*/  BSSY.RECONVERGENT B6, `(.L_x_2) ;  /* 0x00000ed000067945 */ /* 0x000fe20003800200 */
[----:B------:R-:W-:Y:S01]  /*0220*/  VIADD R28, R32, 0x3 ;  /* 0x00000003201c7836 */ /* 0x000fe20000000000 */
[----:B------:R-:W-:Y:S01]  /*0230*/  MOV R2, RZ ;  /* 0x000000ff00027202 */ /* 0x000fe20000000f00 */
[----:B------:R-:W-:Y:S01]  /*0240*/  IMAD.MOV.U32 R26, RZ, RZ, 0x1 ;  /* 0x00000001ff1a7424 */ /* 0x000fe200078e00ff */
[----:B------:R-:W-:Y:S01]  /*0250*/  MOV R25, R34 ;  /* 0x0000002200197202 */ /* 0x000fe20000000f00 */
[----:B------:R-:W-:Y:S01]  /*0260*/  IMAD.MOV.U32 R31, RZ, RZ, R32 ;  /* 0x000000ffff1f7224 */ /* 0x000fe200078e0020 */
[----:B------:R-:W1:Y:S01]  /*0270*/  LDCU UR39, c[0x0][0x39c] ;  /* 0x00007380ff2777ac */ /* 0x000e620008000800 */
[----:B------:R-:W-:Y:S01]  /*0280*/  IMAD.MOV.U32 R30, RZ, RZ, R34 ;  /* 0x000000ffff1e7224 */ /* 0x000fe200078e0022 */
[C---:B0-----:R-:W-:Y:S01]  /*0290*/  IADD3 R24, PT, PT, R3.reuse, UR38, R24 ;  /* 0x0000002603187c10 */ /* 0x041fe2000fffe018 */
[----:B------:R-:W-:-:S02]  /*02a0*/  IMAD R23, R3, 0x2, R34 ;  /* 0x0000000203177824 */ /* 0x000fc400078e0222 */
[----:B-1----:R-:W-:-:S07]  /*02b0*/  IMAD R22, R3, 0x3, R34 ;  /* 0x0000000303167824 */ /* 0x002fce00078e0222 */
.L_x_19:
[----:B------:R-:W0:Y:S01]  /*02c0*/  LDCU UR4, c[0x0][0x2f8] ;  /* 0x00005f00ff0477ac */ /* 0x000e220008000800 */
[----:B------:R-:W-:Y:S01]  /*02d0*/  MOV R8, 0x0 ;  /* 0x0000000000087802 */ /* 0x000fe20000000f00 */
[----:B------:R-:W1:Y:S01]  /*02e0*/  LDC.64 R38, c[0x0][0x380] ;  /* 0x0000e000ff267b82 */ /* 0x000e620000000a00 */
[----:B------:R-:W-:Y:S01]  /*02f0*/  IADD3 R0, PT, PT, R26, -0x1, RZ ;  /* 0xffffffff1a007810 */ /* 0x000fe20007ffe0ff */
[----:B------:R-:W-:Y:S01]  /*0300*/  IMAD.MOV.U32 R6, RZ, RZ, R29 ;  /* 0x000000ffff067224 */ /* 0x000fe200078e001d */
[----:B------:R-:W-:-:S05]  /*0310*/  MOV R7, R27 ;  /* 0x0000001b00077202 */ /* 0x000fca0000000f00 */
[----:B------:R-:W2:Y:S01]  /*0320*/  LDC.64 R8, c[0x4][R8] ;  /* 0x0100000008087b82 */ /* 0x000ea20000000a00 */
[----:B0-----:R-:W-:Y:S01]  /*0330*/  VIADD R19, R29, -UR4 ;  /* 0x800000041d137c36 */ /* 0x001fe20008000000 */
[----:B------:R-:W0:Y:S04]  /*0340*/  LDCU.64 UR4, c[0x4][0x8] ;  /* 0x01000100ff0477ac */ /* 0x000e280008000a00 */
[----:B------:R3:W-:Y:S01]  /*0350*/  STL [R19], R0 ;  /* 0x0000000013007387 */ /* 0x0007e20000100800 */
[----:B-1----:R-:W-:-:S04]  /*0360*/  IMAD.WIDE R38, R31, 0x4, R38 ;  /* 0x000000041f267825 */ /* 0x002fc800078e0226 */
[----:B0-----:R-:W-:Y:S01]  /*0370*/  IMAD.U32 R4, RZ, RZ, UR4 ;  /* 0x00000004ff047e24 */ /* 0x001fe2000f8e00ff */
[----:B---3--:R-:W-:-:S07]  /*0380*/  MOV R5, UR5 ;  /* 0x0000000500057c02 */ /* 0x008fce0008000f00 */
[----:B------:R-:W-:-:S07]  /*0390*/  LEPC R20, `(.L_x_3) ;  /* 0x000000001014794e */ /* 0x000fce0000000000 */
[----:B--2---:R-:W-:Y:S05]  /*03a0*/  CALL.ABS.NOINC R8 ;  /* 0x0000000008007343 */ /* 0x004fea0003c00000 */
.L_x_3:
[----:B------:R-:W2:Y:S01]  /*03b0*/  LDG.E R10, desc[UR36][R38.64] ;  /* 0x00000024260a7981 */ /* 0x000ea2000c1e1900 */
[----:B------:R-:W-:Y:S01]  /*03c0*/  VIADD R0, R28, 0xfffffffd ;  /* 0xfffffffd1c007836 */ /* 0x000fe20000000000 */
[----:B------:R-:W-:Y:S01]  /*03d0*/  MOV R18, 0x0 ;  /* 0x0000000000127802 */ /* 0x000fe20000000f00 */
[----:B------:R-:W0:Y:S01]  /*03e0*/  LDCU.64 UR4, c[0x4][0x10] ;  /* 0x01000200ff0477ac */ /* 0x000e220008000a00 */
[----:B------:R-:W-:Y:S01]  /*03f0*/  MOV R6, R29 ;  /* 0x0000001d00067202 */ /* 0x000fe20000000f00 */
[----:B------:R-:W-:Y:S01]  /*0400*/  IMAD.MOV.U32 R7, RZ, RZ, R27 ;  /* 0x000000ffff077224 */ /* 0x000fe200078e001b */
[----:B------:R1:W-:Y:S01]  /*0410*/  STL [R19], R0 ;  /* 0x0000000013007387 */ /* 0x0003e20000100800 */
[----:B------:R1:W3:Y:S01]  /*0420*/  LDC.64 R8, c[0x4][R18] ;  /* 0x0100000012087b82 */ /* 0x0002e20000000a00 */
[----:B0-----:R-:W-:Y:S01]  /*0430*/  MOV R4, UR4 ;  /* 0x0000000400047c02 */ /* 0x001fe20008000f00 */
[----:B------:R-:W-:Y:S01]  /*0440*/  IMAD.U32 R5, RZ, RZ, UR5 ;  /* 0x00000005ff057e24 */ /* 0x000fe2000f8e00ff */
[----:B--2---:R-:W0:Y:S02]  /*0450*/  F2F.F64.F32 R10, R10 ;  /* 0x0000000a000a7310 */ /* 0x004e240000201800 */
[----:B0--3--:R1:W-:Y:S04]  /*0460*/  STL.64 [R19+0x8], R10 ;  /* 0x0000080a13007387 */ /* 0x0093e80000100a00 */
[----:B------:R-:W-:-:S07]  /*0470*/  LEPC R20, `(.L_x_4) ;  /* 0x000000001014794e */ /* 0x000fce0000000000 */
[----:B-1----:R-:W-:Y:S05]  /*0480*/  CALL.ABS.NOINC R8 ;  /* 0x0000000008007343 */ /* 0x002fea0003c00000 */
.L_x_4:
[----:B------:R-:W0:Y:S01]  /*0490*/  LDC.64 R36, c[0x0][0x388] ;  /* 0x0000e200ff247b82 */ /* 0x000e220000000a00 */
[----:B------:R-:W1:Y:S01]  /*04a0*/  LDCU.64 UR4, c[0x4][0x18] ;  /* 0x01000300ff0477ac */ /* 0x000e620008000a00 */
[----:B0-----:R-:W-:-:S05]  /*04b0*/  IMAD.WIDE R36, R25, 0x4, R36 ;  /* 0x0000000419247825 */ /* 0x001fca00078e0224 */
[----:B------:R-:W2:Y:S01]  /*04c0*/  LDG.E R10, desc[UR36][R36.64] ;  /* 0x00000024240a7981 */ /* 0x000ea2000c1e1900 */
[----:B------:R0:W3:Y:S01]  /*04d0*/  LDC.64 R8, c[0x4][R18] ;  /* 0x0100000012087b82 */ /* 0x0000e20000000a00 */
[----:B-1----:R-:W-:Y:S01]  /*04e0*/  MOV R4, UR4 ;  /* 0x0000000400047c02 */ /* 0x002fe20008000f00 */
[----:B------:R-:W-:Y:S01]  /*04f0*/  IMAD.U32 R5, RZ, RZ, UR5 ;  /* 0x00000005ff057e24 */ /* 0x000fe2000f8e00ff */
[----:B------:R0:W-:Y:S01]  /*0500*/  STL [R19], R25 ;  /* 0x0000001913007387 */ /* 0x0001e20000100800 */
[----:B------:R-:W-:Y:S01]  /*0510*/  MOV R6, R29 ;  /* 0x0000001d00067202 */ /* 0x000fe20000000f00 */
[----:B------:R-:W-:Y:S01]  /*0520*/  IMAD.MOV.U32 R7, RZ, RZ, R27 ;  /* 0x000000ffff077224 */ /* 0x000fe200078e001b */
[----:B--2---:R-:W1:Y:S02]  /*0530*/  F2F.F64.F32 R10, R10 ;  /* 0x0000000a000a7310 */ /* 0x004e640000201800 */
[----:B-1-3--:R0:W-:Y:S04]  /*0540*/  STL.64 [R19+0x8], R10 ;  /* 0x0000080a13007387 */ /* 0x00a1e80000100a00 */
[----:B------:R-:W-:-:S07]  /*0550*/  LEPC R20, `(.L_x_5) ;  /* 0x000000001014794e */ /* 0x000fce0000000000 */
[----:B0-----:R-:W-:Y:S05]  /*0560*/  CALL.ABS.NOINC R8 ;  /* 0x0000000008007343 */ /* 0x001fea0003c00000 */
.L_x_5:
[----:B------:R-:W0:Y:S01]  /*0570*/  LDC.64 R16, c[0x0][0x388] ;  /* 0x0000e200ff107b82 */ /* 0x000e220000000a00 */
[----:B------:R-:W2:Y:S01]  /*0580*/  LDG.E R3, desc[UR36][R38.64] ;  /* 0x0000002426037981 */ /* 0x000ea2000c1e1900 */
[----:B------:R-:W1:Y:S01]  /*0590*/  LDCU.64 UR4, c[0x4][0x20] ;  /* 0x01000400ff0477ac */ /* 0x000e620008000a00 */
[----:B0-----:R-:W-:-:S05]  /*05a0*/  IMAD.WIDE R16, R30, 0x4, R16 ;  /* 0x000000041e107825 */ /* 0x001fca00078e0210 */
[----:B------:R-:W2:Y:S01]  /*05b0*/  LDG.E R0, desc[UR36][R16.64] ;  /* 0x0000002410007981 */ /* 0x000ea2000c1e1900 */
[----:B------:R0:W3:Y:S01]  /*05c0*/  LDC.64 R8, c[0x4][R18] ;  /* 0x0100000012087b82 */ /* 0x0000e20000000a00 */
[----:B-1----:R-:W-:Y:S01]  /*05d0*/  MOV R4, UR4 ;  /* 0x0000000400047c02 */ /* 0x002fe20008000f00 */
[----:B------:R-:W-:Y:S01]  /*05e0*/  IMAD.U32 R5, RZ, RZ, UR5 ;  /* 0x00000005ff057e24 */ /* 0x000fe2000f8e00ff */
[----:B------:R-:W-:Y:S01]  /*05f0*/  MOV R6, R29 ;  /* 0x0000001d00067202 */ /* 0x000fe20000000f00 */
[----:B------:R-:W-:Y:S02]  /*0600*/  IMAD.MOV.U32 R7, RZ, RZ, R27 ;  /* 0x000000ffff077224 */ /* 0x000fe400078e001b */
[----:B--2---:R-:W-:-:S04]  /*0610*/  FFMA R2, R3, R0, R2 ;  /* 0x0000000003027223 */ /* 0x004fc80000000002 */
[----:B------:R-:W1:Y:S02]  /*0620*/  F2F.F64.F32 R10, R2 ;  /* 0x00000002000a7310 */ /* 0x000e640000201800 */
[----:B-1-3--:R0:W-:Y:S02]  /*0630*/  STL.64 [R19], R10 ;  /* 0x0000000a13007387 */ /* 0x00a1e40000100a00 */
[----:B------:R-:W-:-:S07]  /*0640*/  LEPC R20, `(.L_x_6) ;  /* 0x000000001014794e */ /* 0x000fce0000000000 */
[----:B0-----:R-:W-:Y:S05]  /*0650*/  CALL.ABS.NOINC R8 ;  /* 0x0000000008007343 */ /* 0x001fea0003c00000 */
.L_x_6:
[----:B------:R0:W-:Y:S01]  /*0660*/  STL [R19], R26 ;  /* 0x0000001a13007387 */ /* 0x0001e20000100800 */
[----:B------:R0:W1:Y:S01]  /*0670*/  LDC.64 R8, c[0x4][R18] ;  /* 0x0100000012087b82 */ /* 0x0000620000000a00 */
[----:B------:R-:W2:Y:S01]  /*0680*/  LDCU.64 UR4, c[0x4][0x8] ;  /* 0x01000100ff0477ac */ /* 0x000ea20008000a00 */
[----:B------:R-:W-:Y:S01]  /*0690*/  MOV R6, R29 ;  /* 0x0000001d00067202 */ /* 0x000fe20000000f00 */
[----:B------:R-:W-:Y:S01]  /*06a0*/  IMAD.MOV.U32 R7, RZ, RZ, R27 ;  /* 0x000000ffff077224 */ /* 0x000fe200078e001b */
[----:B--2---:R-:W-:Y:S01]  /*06b0*/  MOV R4, UR4 ;  /* 0x0000000400047c02 */ /* 0x004fe20008000f00 */
[----:B0-----:R-:W-:-:S07]  /*06c0*/  IMAD.U32 R5, RZ, RZ, UR5 ;  /* 0x00000005ff057e24 */ /* 0x001fce000f8e00ff */
[----:B------:R-:W-:-:S07]  /*06d0*/  LEPC R20, `(.L_x_7) ;  /* 0x000000001014794e */ /* 0x000fce0000000000 */
[----:B-1----:R-:W-:Y:S05]  /*06e0*/  CALL.ABS.NOINC R8 ;  /* 0x0000000008007343 */ /* 0x002fea0003c00000 */
.L_x_7:
[----:B------:R-:W2:Y:S01]  /*06f0*/  LDG.E R10, desc[UR36][R38.64+0x4] ;  /* 0x00000424260a7981 */ /* 0x000ea2000c1e1900 */
[----:B------:R-:W-:Y:S01]  /*0700*/  IADD3 R0, PT, PT, R28, -0x2, RZ ;  /* 0xfffffffe1c007810 */ /* 0x000fe20007ffe0ff */
[----:B------:R0:W1:Y:S01]  /*0710*/  LDC.64 R8, c[0x4][R18] ;  /* 0x0100000012087b82 */ /* 0x0000620000000a00 */
[----:B------:R-:W3:Y:S01]  /*0720*/  LDCU.64 UR4, c[0x4][0x10] ;  /* 0x01000200ff0477ac */ /* 0x000ee20008000a00 */
[----:B------:R-:W-:Y:S01]  /*0730*/  IMAD.MOV.U32 R6, RZ, RZ, R29 ;  /* 0x000000ffff067224 */ /* 0x000fe200078e001d */
[----:B------:R-:W-:Y:S01]  /*0740*/  MOV R7, R27 ;  /* 0x0000001b00077202 */ /* 0x000fe20000000f00 */
[----:B------:R0:W-:Y:S01]  /*0750*/  STL [R19], R0 ;  /* 0x0000000013007387 */ /* 0x0001e20000100800 */
[----:B---3--:R-:W-:Y:S01]  /*0760*/  IMAD.U32 R4, RZ, RZ, UR4 ;  /* 0x00000004ff047e24 */ /* 0x008fe2000f8e00ff */
[----:B------:R-:W-:Y:S01]  /*0770*/  MOV R5, UR5 ;  /* 0x0000000500057c02 */ /* 0x000fe20008000f00 */
[----:B--2---:R-:W2:Y:S02]  /*0780*/  F2F.F64.F32 R10, R10 ;  /* 0x0000000a000a7310 */ /* 0x004ea40000201800 */
[----:B-12---:R0:W-:Y:S04]  /*0790*/  STL.64 [R19+0x8], R10 ;  /* 0x0000080a13007387 */ /* 0x0061e80000100a00 */
[----:B------:R-:W-:-:S07]  /*07a0*/  LEPC R20, `(.L_x_8) ;  /* 0x000000001014794e */ /* 0x000fce0000000000 */
[----:B0-----:R-:W-:Y:S05]  /*07b0*/  CALL.ABS.NOINC R8 ;  /* 0x0000000008007343 */ /* 0x001fea0003c00000 */
.L_x_8:
[----:B------:R-:W0:Y:S01]  /*07c0*/  LDC R3, c[0x0][0x3a0] ;  /* 0x0000e800ff037b82 */ /* 0x000e220000000800 */
[----:B------:R-:W1:Y:S01]  /*07d0*/  LDCU.64 UR4, c[0x4][0x18] ;  /* 0x01000300ff0477ac */ /* 0x000e620008000a00 */
[----:B0-----:R-:W-:-:S05]  /*07e0*/  IMAD.WIDE R36, R3, 0x4, R36 ;  /* 0x0000000403247825 */ /* 0x001fca00078e0224 */
[----:B------:R-:W2:Y:S01]  /*07f0*/  LDG.E R10, desc[UR36][R36.64] ;  /* 0x00000024240a7981 */ /* 0x000ea2000c1e1900 */
[----:B------:R0:W3:Y:S01]  /*0800*/  LDC.64 R8, c[0x4][R18] ;  /* 0x0100000012087b82 */ /* 0x0000e20000000a00 */
[----:B-1----:R-:W-:Y:S01]  /*0810*/  IMAD.U32 R4, RZ, RZ, UR4 ;  /* 0x00000004ff047e24 */ /* 0x002fe2000f8e00ff */
[----:B------:R-:W-:Y:S01]  /*0820*/  MOV R5, UR5 ;  /* 0x0000000500057c02 */ /* 0x000fe20008000f00 */
[----:B------:R0:W-:Y:S01]  /*0830*/  STL [R19], R24 ;  /* 0x0000001813007387 */ /* 0x0001e20000100800 */
[----:B------:R-:W-:Y:S01]  /*0840*/  IMAD.MOV.U32 R6, RZ, RZ, R29 ;  /* 0x000000ffff067224 */ /* 0x000fe200078e001d */
[----:B------:R-:W-:Y:S01]  /*0850*/  MOV R7, R27 ;  /* 0x0000001b00077202 */ /* 0x000fe20000000f00 */
[----:B--2---:R-:W1:Y:S02]  /*0860*/  F2F.F64.F32 R10, R10 ;  /* 0x0000000a000a7310 */ /* 0x004e640000201800 */
[----:B-1-3--:R0:W-:Y:S04]  /*0870*/  STL.64 [R19+0x8], R10 ;  /* 0x0000080a13007387 */ /* 0x00a1e80000100a00 */
[----:B------:R-:W-:-:S07]  /*0880*/  LEPC R20, `(.L_x_9) ;  /* 0x000000001014794e */ /* 0x000fce0000000000 */
[----:B0-----:R-:W-:Y:S05]  /*0890*/  CALL.ABS.NOINC R8 ;  /* 0x0000000008007343 */ /* 0x001fea0003c00000 */
.L_x_9:
[----:B------:R-:W0:Y:S01]  /*08a0*/  LDC R3, c[0x0][0x3a4] ;  /* 0x0000e900ff037b82 */ /* 0x000e220000000800 */
[----:B------:R-:W1:Y:S01]  /*08b0*/  LDCU.64 UR4, c[0x4][0x20] ;  /* 0x01000400ff0477ac */ /* 0x000e620008000a00 */
[----:B0-----:R-:W-:Y:S02]  /*08c0*/  IMAD.WIDE R16, R3, 0x4, R16 ;  /* 0x0000000403107825 */ /* 0x001fe400078e0210 */
[----:B------:R-:W2:Y:S04]  /*08d0*/  LDG.E R3, desc[UR36][R38.64+0x4] ;  /* 0x0000042426037981 */ /* 0x000ea8000c1e1900 */
[----:B------:R-:W2:Y:S01]  /*08e0*/  LDG.E R0, desc[UR36][R16.64] ;  /* 0x0000002410007981 */ /* 0x000ea2000c1e1900 */
[----:B------:R0:W3:Y:S01]  /*08f0*/  LDC.64 R8, c[0x4][R18] ;  /* 0x0100000012087b82 */ /* 0x0000e20000000a00 */
[----:B-1----:R-:W-:Y:S01]  /*0900*/  IMAD.U32 R4, RZ, RZ, UR4 ;  /* 0x00000004ff047e24 */ /* 0x002fe2000f8e00ff */
[----:B------:R-:W-:Y:S01]  /*0910*/  MOV R5, UR5 ;  /* 0x0000000500057c02 */ /* 0x000fe20008000f00 */
[----:B------:R-:W-:Y:S01]  /*0920*/  IMAD.MOV.U32 R6, RZ, RZ, R29 ;  /* 0x000000ffff067224 */ /* 0x000fe200078e001d */
[----:B------:R-:W-:Y:S01]  /*0930*/  MOV R7, R27 ;  /* 0x0000001b00077202 */ /* 0x000fe20000000f00 */
[----:B--2---:R-:W-:-:S04]  /*0940*/  FFMA R2, R3, R0, R2 ;  /* 0x0000000003027223 */ /* 0x004fc80000000002 */
[----:B------:R-:W1:Y:S02]  /*0950*/  F2F.F64.F32 R10, R2 ;  /* 0x00000002000a7310 */ /* 0x000e640000201800 */
[----:B-1-3--:R0:W-:Y:S02]  /*0960*/  STL.64 [R19], R10 ;  /* 0x0000000a13007387 */ /* 0x00a1e40000100a00 */
[----:B------:R-:W-:-:S07]  /*0970*/  LEPC R20, `(.L_x_10) ;  /* 0x000000001014794e */ /* 0x000fce0000000000 */
[----:B0-----:R-:W-:Y:S05]  /*0980*/  CALL.ABS.NOINC R8 ;  /* 0x0000000008007343 */ /* 0x001fea0003c00000 */
.L_x_10:
[----:B------:R-:W-:Y:S01]  /*0990*/  VIADD R0, R26, 0x1 ;  /* 0x000000011a007836 */ /* 0x000fe20000000000 */
[----:B------:R0:W1:Y:S01]  /*09a0*/  LDC.64 R8, c[0x4][R18] ;  /* 0x0100000012087b82 */ /* 0x0000620000000a00 */
[----:B------:R-:W2:Y:S01]  /*09b0*/  LDCU.64 UR4, c[0x4][0x8] ;  /* 0x01000100ff0477ac */ /* 0x000ea20008000a00 */
[----:B------:R-:W-:Y:S01]  /*09c0*/  MOV R6, R29 ;  /* 0x0000001d00067202 */ /* 0x000fe20000000f00 */
[----:B------:R-:W-:Y:S01]  /*09d0*/  IMAD.MOV.U32 R7, RZ, RZ, R27 ;  /* 0x000000ffff077224 */ /* 0x000fe200078e001b */
[----:B------:R0:W-:Y:S01]  /*09e0*/  STL [R19], R0 ;  /* 0x0000000013007387 */ /* 0x0001e20000100800 */
[----:B--2---:R-:W-:Y:S01]  /*09f0*/  MOV R4, UR4 ;  /* 0x0000000400047c02 */ /* 0x004fe20008000f00 */
[----:B0-----:R-:W-:-:S07]  /*0a00*/  IMAD.U32 R5, RZ, RZ, UR5 ;  /* 0x00000005ff057e24 */ /* 0x001fce000f8e00ff */
[----:B------:R-:W-:-:S07]  /*0a10*/  LEPC R20, `(.L_x_11) ;  /* 0x000000001014794e */ /* 0x000fce0000000000 */
[----:B-1----:R-:W-:Y:S05]  /*0a20*/  CALL.ABS.NOINC R8 ;  /* 0x0000000008007343 */ /* 0x002fea0003c00000 */
.L_x_11:
        /* <DEDUP_REMOVED lines=13> */
.L_x_12:
        /* <DEDUP_REMOVED lines=14> */
.L_x_13:
        /* <DEDUP_REMOVED lines=15> */
.L_x_14:
        /* <DEDUP_REMOVED lines=10> */
.L_x_15:
[----:B------:R-:W2:Y:S01]  /*0d70*/  LDG.E R10, desc[UR36][R38.64+0xc] ;  /* 0x00000c24260a7981 */ /* 0x000ea2000c1e1900 */
[----:B------:R0:W1:Y:S01]  /*0d80*/  LDC.64 R8, c[0x4][R18] ;  /* 0x0100000012087b82 */ /* 0x0000620000000a00 */
[----:B------:R-:W3:Y:S01]  /*0d90*/  LDCU.64 UR4, c[0x4][0x10] ;  /* 0x01000200ff0477ac */ /* 0x000ee20008000a00 */
[----:B------:R-:W-:Y:S01]  /*0da0*/  MOV R6, R29 ;  /* 0x0000001d00067202 */ /* 0x000fe20000000f00 */
[----:B------:R0:W-:Y:S01]  /*0db0*/  STL [R19], R28 ;  /* 0x0000001c13007387 */ /* 0x0001e20000100800 */
[----:B------:R-:W-:Y:S01]  /*0dc0*/  IMAD.MOV.U32 R7, RZ, RZ, R27 ;  /* 0x000000ffff077224 */ /* 0x000fe200078e001b */
[----:B---3--:R-:W-:Y:S01]  /*0dd0*/  MOV R4, UR4 ;  /* 0x0000000400047c02 */ /* 0x008fe20008000f00 */
[----:B------:R-:W-:Y:S01]  /*0de0*/  IMAD.U32 R5, RZ, RZ, UR5 ;  /* 0x00000005ff057e24 */ /* 0x000fe2000f8e00ff */
[----:B--2---:R-:W2:Y:S02]  /*0df0*/  F2F.F64.F32 R10, R10 ;  /* 0x0000000a000a7310 */ /* 0x004ea40000201800 */
[----:B-12---:R0:W-:Y:S04]  /*0e00*/  STL.64 [R19+0x8], R10 ;  /* 0x0000080a13007387 */ /* 0x0061e80000100a00 */
[----:B------:R-:W-:-:S07]  /*0e10*/  LEPC R20, `(.L_x_16) ;  /* 0x000000001014794e */ /* 0x000fce0000000000 */
[----:B0-----:R-:W-:Y:S05]  /*0e20*/  CALL.ABS.NOINC R8 ;  /* 0x0000000008007343 */ /* 0x001fea0003c00000 */
.L_x_16:
[----:B------:R-:W0:Y:S01]  /*0e30*/  LDC R3, c[0x0][0x3a0] ;  /* 0x0000e800ff037b82 */ /* 0x000e220000000800 */
        /* <DEDUP_REMOVED lines=13> */
.L_x_17:
[----:B------:R-:W0:Y:S01]  /*0f10*/  LDC R3, c[0x0][0x3a4] ;  /* 0x0000e900ff037b82 */ /* 0x000e220000000800 */
[----:B------:R-:W2:Y:S01]  /*0f20*/  LDG.E R39, desc[UR36][R38.64+0xc] ;  /* 0x00000c2426277981 */ /* 0x000ea2000c1e1900 */
[----:B------:R-:W1:Y:S01]  /*0f30*/  LDCU.64 UR4, c[0x4][0x20] ;  /* 0x01000400ff0477ac */ /* 0x000e620008000a00 */
[----:B0-----:R-:W-:-:S06]  /*0f40*/  IMAD.WIDE R16, R3, 0x4, R16 ;  /* 0x0000000403107825 */ /* 0x001fcc00078e0210 */
        /* <DEDUP_REMOVED lines=11> */
.L_x_18:
[----:B------:R-:W0:Y:S01]  /*1000*/  LDC.64 R4, c[0x0][0x3a0] ;  /* 0x0000e800ff047b82 */ /* 0x000e220000000a00 */
[----:B------:R-:W-:Y:S01]  /*1010*/  MOV R6, UR39 ;  /* 0x0000002700067c02 */ /* 0x000fe20008000f00 */
[----:B------:R-:W-:Y:S01]  /*1020*/  VIADD R0, R26, 0x3 ;  /* 0x000000031a007836 */ /* 0x000fe20000000000 */
[----:B------:R-:W-:Y:S01]  /*1030*/  IADD3 R28, PT, PT, R28, 0x4, RZ ;  /* 0x000000041c1c7810 */ /* 0x000fe20007ffe0ff */
[----:B------:R-:W-:Y:S01]  /*1040*/  VIADD R26, R26, 0x4 ;  /* 0x000000041a1a7836 */ /* 0x000fe20000000000 */
[----:B------:R-:W-:Y:S01]  /*1050*/  LOP3.LUT R3, R6, 0x7ffffffc, RZ, 0xc0, !PT ;  /* 0x7ffffffc06037812 */ /* 0x000fe200078ec0ff */
[----:B------:R-:W-:-:S03]  /*1060*/  VIADD R31, R31, 0x4 ;  /* 0x000000041f1f7836 */ /* 0x000fc60000000000 */
[----:B------:R-:W-:Y:S02]  /*1070*/  ISETP.NE.AND P0, PT, R0, R3, PT ;  /* 0x000000030000720c */ /* 0x000fe40003f05270 */
[----:B0-----:R-:W-:Y:S01]  /*1080*/  LEA R30, R5, R30, 0x2 ;  /* 0x0000001e051e7211 */ /* 0x001fe200078e10ff */
[C---:B------:R-:W-:Y:S01]  /*1090*/  IMAD R23, R4.reuse, 0x4, R23 ;  /* 0x0000000404177824 */ /* 0x040fe200078e0217 */
[C---:B------:R-:W-:Y:S01]  /*10a0*/  LEA R24, R4.reuse, R24, 0x2 ;  /* 0x0000001804187211 */ /* 0x040fe200078e10ff */
[C---:B------:R-:W-:Y:S01]  /*10b0*/  IMAD R25, R4.reuse, 0x4, R25 ;  /* 0x0000000404197824 */ /* 0x040fe200078e0219 */
[----:B------:R-:W-:-:S07]  /*10c0*/  LEA R22, R4, R22, 0x2 ;  /* 0x0000001604167211 */ /* 0x000fce00078e10ff */
[----:B------:R-:W-:Y:S05]  /*10d0*/  @P0 BRA `(.L_x_19) ;  /* 0xfffffff000780947 */ /* 0x000fea000383ffff */
[----:B------:R-:W-:Y:S05]  /*10e0*/  BSYNC.RECONVERGENT B6 ;  /* 0x0000000000067941 */ /* 0x000fea0003800200 */
.L_x_2:
[----:B------:R-:W-:-:S07]  /*10f0*/  MOV R25, R3 ;  /* 0x0000000300197202 */ /* 0x000fce0000000f00 */
.L_x_1:
[----:B------:R-:W-:Y:S01]  /*1100*/  LOP3.LUT P0, R0, R6, 0x3, RZ, 0xc0, !PT ;  /* 0x0000000306007812 */ /* 0x000fe2000780c0ff */
[----:B------:R-:W-:-:S12]  /*1110*/  BSSY.RECONVERGENT B7, `(.L_x_0) ;  /* 0x00000b4000077945 */ /* 0x000fd80003800200 */
[----:B------:R-:W-:Y:S05]  /*1120*/  @!P0 BRA `(.L_x_20) ;  /* 0x0000000800c88947 */ /* 0x000fea0003800000 */
[----:B------:R-:W-:Y:S01]  /*1130*/  ISETP.NE.AND P0, PT, R0, 0x1, PT ;  /* 0x000000010000780c */ /* 0x000fe20003f05270 */
[----:B------:R-:W-:-:S12]  /*1140*/  BSSY.RECONVERGENT B6, `(.L_x_21) ;  /* 0x0000072000067945 */ /* 0x000fd80003800200 */
[----:B------:R-:W-:Y:S05]  /*1150*/  @!P0 BRA `(.L_x_22) ;  /* 0x0000000400c08947 */ /* 0x000fea0003800000 */
[----:B------:R-:W-:Y:S01]  /*1160*/  MOV R30, 0x0 ;  /* 0x00000000001e7802 */ /* 0x000fe20000000f00 */
[----:B------:R0:W-:Y:S01]  /*1170*/  STL [R1], R25 ;  /* 0x0000001901007387 */ /* 0x0001e20000100800 */
[----:B------:R-:W1:Y:S01]  /*1180*/  LDCU.64 UR4, c[0x4][0x8] ;  /* 0x01000100ff0477ac */ /* 0x000e620008000a00 */
[----:B------:R-:W-:Y:S01]  /*1190*/  IMAD.MOV.U32 R6, RZ, RZ, R29 ;  /* 0x000000ffff067224 */ /* 0x000fe200078e001d */
[----:B------:R0:W2:Y:S01]  /*11a0*/  LDC.64 R8, c[0x4][R30] ;  /* 0x010000001e087b82 */ /* 0x0000a20000000a00 */
[----:B------:R-:W-:Y:S01]  /*11b0*/  MOV R7, R27 ;  /* 0x0000001b00077202 */ /* 0x000fe20000000f00 */
[----:B-1----:R-:W-:Y:S01]  /*11c0*/  IMAD.U32 R4, RZ, RZ, UR4 ;  /* 0x00000004ff047e24 */ /* 0x002fe2000f8e00ff */
[----:B0-----:R-:W-:-:S07]  /*11d0*/  MOV R5, UR5 ;  /* 0x0000000500057c02 */ /* 0x001fce0008000f00 */
[----:B------:R-:W-:-:S07]  /*11e0*/  LEPC R20, `(.L_x_23) ;  /* 0x000000001014794e */ /* 0x000fce0000000000 */
[----:B--2---:R-:W-:Y:S05]  /*11f0*/  CALL.ABS.NOINC R8 ;  /* 0x0000000008007343 */ /* 0x004fea0003c00000 */
.L_x_23:
[----:B------:R-:W0:Y:S01]  /*1200*/  LDC.64 R22, c[0x0][0x380] ;  /* 0x0000e000ff167b82 */ /* 0x000e220000000a00 */
[----:B------:R-:W-:Y:S01]  /*1210*/  IMAD.IADD R28, R32, 0x1, R25 ;  /* 0x00000001201c7824 */ /* 0x000fe200078e0219 */
[----:B------:R-:W1:Y:S03]  /*1220*/  LDCU.64 UR4, c[0x4][0x10] ;  /* 0x01000200ff0477ac */ /* 0x000e660008000a00 */
        /* <DEDUP_REMOVED lines=12> */
.L_x_24:
[----:B------:R-:W0:Y:S01]  /*12f0*/  LDC.64 R18, c[0x0][0x388] ;  /* 0x0000e200ff127b82 */ /* 0x000e220000000a00 */
[----:B------:R-:W1:Y:S02]  /*1300*/  LDCU UR4, c[0x0][0x3a0] ;  /* 0x00007400ff0477ac */ /* 0x000e640008000800 */
[----:B-1----:R-:W-:-:S05]  /*1310*/  IMAD R26, R25, UR4, R34 ;  /* 0x00000004191a7c24 */ /* 0x002fca000f8e0222 */
[----:B------:R1:W2:Y:S01]  /*1320*/  LDC.64 R8, c[0x4][R30] ;  /* 0x010000001e087b82 */ /* 0x0002a20000000a00 */
[----:B------:R-:W3:Y:S01]  /*1330*/  LDCU.64 UR4, c[0x4][0x18] ;  /* 0x01000300ff0477ac */ /* 0x000ee20008000a00 */
[----:B0-----:R-:W-:-:S05]  /*1340*/  IMAD.WIDE R18, R26, 0x4, R18 ;  /* 0x000000041a127825 */ /* 0x001fca00078e0212 */
[----:B------:R-:W4:Y:S01]  /*1350*/  LDG.E R0, desc[UR36][R18.64] ;  /* 0x0000002412007981 */ /* 0x000f22000c1e1900 */
[----:B------:R-:W-:Y:S01]  /*1360*/  MOV R6, R29 ;  /* 0x0000001d00067202 */ /* 0x000fe20000000f00 */
[----:B------:R-:W-:Y:S02]  /*1370*/  IMAD.MOV.U32 R7, RZ, RZ, R27 ;  /* 0x000000ffff077224 */ /* 0x000fe400078e001b */
[----:B------:R1:W-:Y:S01]  /*1380*/  STL [R1], R26 ;  /* 0x0000001a01007387 */ /* 0x0003e20000100800 */
[----:B---3--:R-:W-:Y:S01]  /*1390*/  MOV R4, UR4 ;  /* 0x0000000400047c02 */ /* 0x008fe20008000f00 */
[----:B------:R-:W-:Y:S01]  /*13a0*/  IMAD.U32 R5, RZ, RZ, UR5 ;  /* 0x00000005ff057e24 */ /* 0x000fe2000f8e00ff */
[----:B----4-:R-:W0:Y:S02]  /*13b0*/  F2F.F64.F32 R10, R0 ;  /* 0x00000000000a7310 */ /* 0x010e240000201800 */
[----:B0-2---:R1:W-:Y:S04]  /*13c0*/  STL.64 [R1+0x8], R10 ;  /* 0x0000080a01007387 */ /* 0x0053e80000100a00 */
[----:B------:R-:W-:-:S07]  /*13d0*/  LEPC R20, `(.L_x_25) ;  /* 0x000000001014794e */ /* 0x000fce0000000000 */
[----:B-1----:R-:W-:Y:S05]  /*13e0*/  CALL.ABS.NOINC R8 ;  /* 0x0000000008007343 */ /* 0x002fea0003c00000 */
.L_x_25:
[----:B------:R-:W0:Y:S01]  /*13f0*/  LDC.64 R16, c[0x0][0x388] ;  /* 0x0000e200ff107b82 */ /* 0x000e220000000a00 */
[----:B------:R-:W1:Y:S02]  /*1400*/  LDCU UR4, c[0x0][0x3a4] ;  /* 0x00007480ff0477ac */ /* 0x000e640008000800 */
[----:B-1----:R-:W-:Y:S01]  /*1410*/  IMAD R3, R25, UR4, R34 ;  /* 0x0000000419037c24 */ /* 0x002fe2000f8e0222 */
[----:B------:R-:W1:Y:S03]  /*1420*/  LDCU.64 UR4, c[0x4][0x20] ;  /* 0x01000400ff0477ac */ /* 0x000e660008000a00 */
[----:B0-----:R-:W-:Y:S02]  /*1430*/  IMAD.WIDE R16, R3, 0x4, R16 ;  /* 0x0000000403107825 */ /* 0x001fe400078e0210 */
[----:B------:R-:W2:Y:S04]  /*1440*/  LDG.E R3, desc[UR36][R22.64] ;  /* 0x0000002416037981 */ /* 0x000ea8000c1e1900 */
[----:B------:R-:W2:Y:S01]  /*1450*/  LDG.E R24, desc[UR36][R16.64] ;  /* 0x0000002410187981 */ /* 0x000ea2000c1e1900 */
[----:B------:R-:W-:Y:S01]  /*1460*/  MOV R6, R29 ;  /* 0x0000001d00067202 */ /* 0x000fe20000000f00 */
[----:B------:R-:W-:Y:S01]  /*1470*/  IMAD.MOV.U32 R7, RZ, RZ, R27 ;  /* 0x000000ffff077224 */ /* 0x000fe200078e001b */
[----:B-1----:R-:W-:Y:S01]  /*1480*/  MOV R4, UR4 ;  /* 0x0000000400047c02 */ /* 0x002fe20008000f00 */
[----:B------:R-:W-:-:S02]  /*1490*/  IMAD.U32 R5, RZ, RZ, UR5 ;  /* 0x00000005ff057e24 */ /* 0x000fc4000f8e00ff */
[----:B--2---:R-:W-:Y:S02]  /*14a0*/  FFMA R24, R3, R24, R2 ;  /* 0x0000001803187223 */ /* 0x004fe40000000002 */
[----:B------:R0:W1:Y:S02]  /*14b0*/  LDC.64 R2, c[0x4][R30] ;  /* 0x010000001e027b82 */ /* 0x0000640000000a00 */
[----:B------:R-:W2:Y:S02]  /*14c0*/  F2F.F64.F32 R8, R24 ;  /* 0x0000001800087310 */ /* 0x000ea40000201800 */
[----:B--2---:R0:W-:Y:S02]  /*14d0*/  STL.64 [R1], R8 ;  /* 0x0000000801007387 */ /* 0x0041e40000100a00 */
[----:B------:R-:W-:-:S07]  /*14e0*/  LEPC R20, `(.L_x_26) ;  /* 0x000000001014794e */ /* 0x000fce0000000000 */
[----:B01----:R-:W-:Y:S05]  /*14f0*/  CALL.ABS.NOINC R2 ;  /* 0x0000000002007343 */ /* 0x003fea0003c00000 */
.L_x_26:
[----:B------:R-:W-:Y:S01]  /*1500*/  IADD3 R0, PT, PT, R25, 0x1, RZ ;  /* 0x0000000119007810 */ /* 0x000fe20007ffe0ff */
[----:B------:R0:W1:Y:S01]  /*1510*/  LDC.64 R2, c[0x4][R30] ;  /* 0x010000001e027b82 */ /* 0x0000620000000a00 */
[----:B------:R-:W2:Y:S01]  /*1520*/  LDCU.64 UR4, c[0x4][0x8] ;  /* 0x01000100ff0477ac */ /* 0x000ea20008000a00 */
[----:B------:R-:W-:Y:S01]  /*1530*/  IMAD.MOV.U32 R6, RZ, RZ, R29 ;  /* 0x000000ffff067224 */ /* 0x000fe200078e001d */
[----:B------:R-:W-:Y:S01]  /*1540*/  MOV R7, R27 ;  /* 0x0000001b00077202 */ /* 0x000fe20000000f00 */
[----:B------:R0:W-:Y:S01]  /*1550*/  STL [R1], R0 ;  /* 0x0000000001007387 */ /* 0x0001e20000100800 */
[----:B--2---:R-:W-:Y:S01]  /*1560*/  IMAD.U32 R4, RZ, RZ, UR4 ;  /* 0x00000004ff047e24 */ /* 0x004fe2000f8e00ff */
[----:B0-----:R-:W-:-:S07]  /*1570*/  MOV R5, UR5 ;  /* 0x0000000500057c02 */ /* 0x001fce0008000f00 */
[----:B------:R-:W-:-:S07]  /*1580*/  LEPC R20, `(.L_x_27) ;  /* 0x000000001014794e */ /* 0x000fce0000000000 */
[----:B-1----:R-:W-:Y:S05]  /*1590*/  CALL.ABS.NOINC R2 ;  /* 0x0000000002007343 */ /* 0x002fea0003c00000 */
.L_x_27:
[----:B------:R-:W2:Y:S01]  /*15a0*/  LDG.E R0, desc[UR36][R22.64+0x4] ;  /* 0x0000042416007981 */ /* 0x000ea2000c1e1900 */
[----:B------:R-:W-:Y:S01]  /*15b0*/  VIADD R28, R28, 0x1 ;  /* 0x000000011c1c7836 */ /* 0x000fe20000000000 */
[----:B------:R0:W1:Y:S01]  /*15c0*/  LDC.64 R2, c[0x4][R30] ;  /* 0x010000001e027b82 */ /* 0x0000620000000a00 */
[----:B------:R-:W3:Y:S01]  /*15d0*/  LDCU.64 UR4, c[0x4][0x10] ;  /* 0x01000200ff0477ac */ /* 0x000ee20008000a00 */
[----:B------:R-:W-:Y:S01]  /*15e0*/  MOV R6, R29 ;  /* 0x0000001d00067202 */ /* 0x000fe20000000f00 */
[----:B------:R-:W-:Y:S01]  /*15f0*/  IMAD.MOV.U32 R7, RZ, RZ, R27 ;  /* 0x000000ffff077224 */ /* 0x000fe200078e001b */
[----:B------:R0:W-:Y:S01]  /*1600*/  STL [R1], R28 ;  /* 0x0000001c01007387 */ /* 0x0001e20000100800 */
[----:B---3--:R-:W-:Y:S01]  /*1610*/  MOV R4, UR4 ;  /* 0x0000000400047c02 */ /* 0x008fe20008000f00 */
[----:B------:R-:W-:Y:S01]  /*1620*/  IMAD.U32 R5, RZ, RZ, UR5 ;  /* 0x00000005ff057e24 */ /* 0x000fe2000f8e00ff */
[----:B--2---:R-:W2:Y:S02]  /*1630*/  F2F.F64.F32 R8, R0 ;  /* 0x0000000000087310 */ /* 0x004ea40000201800 */
[----:B-12---:R0:W-:Y:S04]  /*1640*/  STL.64 [R1+0x8], R8 ;  /* 0x0000080801007387 */ /* 0x0061e80000100a00 */
[----:B------:R-:W-:-:S07]  /*1650*/  LEPC R20, `(.L_x_28) ;  /* 0x000000001014794e */ /* 0x000fce0000000000 */
[----:B0-----:R-:W-:Y:S05]  /*1660*/  CALL.ABS.NOINC R2 ;  /* 0x0000000002007343 */ /* 0x001fea0003c00000 */
.L_x_28:
[----:B------:R-:W0:Y:S01]  /*1670*/  LDC R5, c[0x0][0x3a0] ;  /* 0x0000e800ff057b82 */ /* 0x000e220000000800 */
[----:B------:R-:W1:Y:S01]  /*1680*/  LDCU.64 UR4, c[0x4][0x18] ;  /* 0x01000300ff0477ac */ /* 0x000e620008000a00 */
[----:B0-----:R-:W-:-:S06]  /*1690*/  IMAD.WIDE R18, R5, 0x4, R18 ;  /* 0x0000000405127825 */ /* 0x001fcc00078e0212 */
[----:B------:R-:W2:Y:S01]  /*16a0*/  LDG.E R18, desc[UR36][R18.64] ;  /* 0x0000002412127981 */ /* 0x000ea2000c1e1900 */
[----:B------:R-:W-:Y:S01]  /*16b0*/  IADD3 R26, PT, PT, R26, R5, RZ ;  /* 0x000000051a1a7210 */ /* 0x000fe20007ffe0ff */
[----:B------:R0:W3:Y:S01]  /*16c0*/  LDC.64 R8, c[0x4][R30] ;  /* 0x010000001e087b82 */ /* 0x0000e20000000a00 */
[----:B-1----:R-:W-:Y:S01]  /*16d0*/  IMAD.U32 R4, RZ, RZ, UR4 ;  /* 0x00000004ff047e24 */ /* 0x002fe2000f8e00ff */
[----:B------:R-:W-:Y:S01]  /*16e0*/  MOV R5, UR5 ;  /* 0x0000000500057c02 */ /* 0x000fe20008000f00 */
[----:B------:R-:W-:Y:S01]  /*16f0*/  IMAD.MOV.U32 R6, RZ, RZ, R29 ;  /* 0x000000ffff067224 */ /* 0x000fe200078e001d */
[----:B------:R0:W-:Y:S01]  /*1700*/  STL [R1], R26 ;  /* 0x0000001a01007387 */ /* 0x0001e20000100800 */
[----:B------:R-:W-:Y:S01]  /*1710*/  MOV R7, R27 ;  /* 0x0000001b00077202 */ /* 0x000fe20000000f00 */
[----:B--2---:R-:W1:Y:S02]  /*1720*/  F2F.F64.F32 R2, R18 ;  /* 0x0000001200027310 */ /* 0x004e640000201800 */
[----:B-1-3--:R0:W-:Y:S04]  /*1730*/  STL.64 [R1+0x8], R2 ;  /* 0x0000080201007387 */ /* 0x00a1e80000100a00 */
[----:B------:R-:W-:-:S07]  /*1740*/  LEPC R20, `(.L_x_29) ;  /* 0x000000001014794e */ /* 0x000fce0000000000 */
[----:B0-----:R-:W-:Y:S05]  /*1750*/  CALL.ABS.NOINC R8 ;  /* 0x0000000008007343 */ /* 0x001fea0003c00000 */
.L_x_29:
[----:B------:R-:W0:Y:S01]  /*1760*/  LDC R3, c[0x0][0x3a4] ;  /* 0x0000e900ff037b82 */ /* 0x000e220000000800 */
[----:B------:R-:W2:Y:S01]  /*1770*/  LDG.E R23, desc[UR36][R22.64+0x4] ;  /* 0x0000042416177981 */ /* 0x000ea2000c1e1900 */
[----:B------:R-:W1:Y:S01]  /*1780*/  LDCU.64 UR4, c[0x4][0x20] ;  /* 0x01000400ff0477ac */ /* 0x000e620008000a00 */
[----:B0-----:R-:W-:-:S06]  /*1790*/  IMAD.WIDE R16, R3, 0x4, R16 ;  /* 0x0000000403107825 */ /* 0x001fcc00078e0210 */
[----:B------:R-:W2:Y:S01]  /*17a0*/  LDG.E R16, desc[UR36][R16.64] ;  /* 0x0000002410107981 */ /* 0x000ea2000c1e1900 */
[----:B------:R-:W0:Y:S01]  /*17b0*/  LDC.64 R30, c[0x4][R30] ;  /* 0x010000001e1e7b82 */ /* 0x000e220000000a00 */
[----:B-1----:R-:W-:Y:S01]  /*17c0*/  IMAD.U32 R4, RZ, RZ, UR4 ;  /* 0x00000004ff047e24 */ /* 0x002fe2000f8e00ff */
[----:B------:R-:W-:Y:S01]  /*17d0*/  MOV R5, UR5 ;  /* 0x0000000500057c02 */ /* 0x000fe20008000f00 */
[----:B------:R-:W-:Y:S01]  /*17e0*/  IMAD.MOV.U32 R6, RZ, RZ, R29 ;  /* 0x000000ffff067224 */ /* 0x000fe200078e001d */
[----:B------:R-:W-:Y:S01]  /*17f0*/  MOV R7, R27 ;  /* 0x0000001b00077202 */ /* 0x000fe20000000f00 */
[----:B--2---:R-:W-:-:S04]  /*1800*/  FFMA R2, R23, R16, R24 ;  /* 0x0000001017027223 */ /* 0x004fc80000000018 */
[----:B------:R-:W1:Y:S02]  /*1810*/  F2F.F64.F32 R8, R2 ;  /* 0x0000000200087310 */ /* 0x000e640000201800 */
[----:B01----:R1:W-:Y:S02]  /*1820*/  STL.64 [R1], R8 ;  /* 0x0000000801007387 */ /* 0x0033e40000100a00 */
[----:B------:R-:W-:-:S07]  /*1830*/  LEPC R20, `(.L_x_30) ;  /* 0x000000001014794e */ /* 0x000fce0000000000 */
[----:B-1----:R-:W-:Y:S05]  /*1840*/  CALL.ABS.NOINC R30 ;  /* 0x000000001e007343 */ /* 0x002fea0003c00000 */
.L_x_30:
[----:B------:R-:W-:-:S07]  /*1850*/  VIADD R25, R25, 0x2 ;  /* 0x0000000219197836 */ /* 0x000fce0000000000 */
.L_x_22:
[----:B------:R-:W-:Y:S05]  /*1860*/  BSYNC.RECONVERGENT B6 ;  /* 0x0000000000067941 */ /* 0x000fea0003800200 */
.L_x_21:
[----:B------:R-:W0:Y:S02]  /*1870*/  LDCU UR4, c[0x0][0x39c] ;  /* 0x00007380ff0477ac */ /* 0x000e240008000800 */
[----:B0-----:R-:W-:-:S04]  /*1880*/  ULOP3.LUT UR4, UR4, 0x1, URZ, 0xc0, !UPT ;  /* 0x0000000104047892 */ /* 0x001fc8000f8ec0ff */
[----:B------:R-:W-:-:S09]  /*1890*/  UISETP.NE.U32.AND UP0, UPT, UR4, 0x1, UPT ;  /* 0x000000010400788c */ /* 0x000fd2000bf05070 */
[----:B------:R-:W-:Y:S05]  /*18a0*/  BRA.U UP0, `(.L_x_20) ;  /* 0x0000000100e87547 */ /* 0x000fea000b800000 */
[----:B------:R-:W-:Y:S01]  /*18b0*/  MOV R18, 0x0 ;  /* 0x0000000000127802 */ /* 0x000fe20000000f00 */
[----:B------:R0:W-:Y:S01]  /*18c0*/  STL [R1], R25 ;  /* 0x0000001901007387 */ /* 0x0001e20000100800 */
[----:B------:R-:W1:Y:S01]  /*18d0*/  LDCU.64 UR4, c[0x4][0x8] ;  /* 0x01000100ff0477ac */ /* 0x000e620008000a00 */
[----:B------:R-:W-:Y:S01]  /*18e0*/  MOV R6, R29 ;  /* 0x0000001d00067202 */ /* 0x000fe20000000f00 */
[----:B------:R0:W2:Y:S01]  /*18f0*/  LDC.64 R8, c[0x4][R18] ;  /* 0x0100000012087b82 */ /* 0x0000a20000000a00 */
[----:B------:R-:W-:Y:S01]  /*1900*/  IMAD.MOV.U32 R7, RZ, RZ, R27 ;  /* 0x000000ffff077224 */ /* 0x000fe200078e001b */
[----:B-1----:R-:W-:Y:S01]  /*1910*/  MOV R4, UR4 ;  /* 0x0000000400047c02 */ /* 0x002fe20008000f00 */
[----:B0-----:R-:W-:-:S07]  /*1920*/  IMAD.U32 R5, RZ, RZ, UR5 ;  /* 0x00000005ff057e24 */ /* 0x001fce000f8e00ff */
[----:B------:R-:W-:-:S07]  /*1930*/  LEPC R20, `(.L_x_31) ;  /* 0x000000001014794e */ /* 0x000fce0000000000 */
[----:B--2---:R-:W-:Y:S05]  /*1940*/  CALL.ABS.NOINC R8 ;  /* 0x0000000008007343 */ /* 0x004fea0003c00000 */
.L_x_31:
[----:B------:R-:W0:Y:S01]  /*1950*/  LDC.64 R16, c[0x0][0x380] ;  /* 0x0000e000ff107b82 */ /* 0x000e220000000a00 */
[----:B------:R-:W-:Y:S01]  /*1960*/  IADD3 R32, PT, PT, R32, R25, RZ ;  /* 0x0000001920207210 */ /* 0x000fe20007ffe0ff */
[----:B------:R-:W1:Y:S04]  /*1970*/  LDCU.64 UR4, c[0x4][0x10] ;  /* 0x01000200ff0477ac */ /* 0x000e680008000a00 */
        /* <DEDUP_REMOVED lines=12> */
.L_x_32:
[----:B------:R-:W0:Y:S01]  /*1a40*/  LDC.64 R8, c[0x0][0x388] ;  /* 0x0000e200ff087b82 */ /* 0x000e220000000a00 */
[----:B------:R-:W1:Y:S02]  /*1a50*/  LDCU UR4, c[0x0][0x3a0] ;  /* 0x00007400ff0477ac */ /* 0x000e640008000800 */
[----:B-1----:R-:W-:-:S05]  /*1a60*/  IMAD R0, R25, UR4, R34 ;  /* 0x0000000419007c24 */ /* 0x002fca000f8e0222 */
[----:B------:R1:W2:Y:S01]  /*1a70*/  LDC.64 R12, c[0x4][R18] ;  /* 0x01000000120c7b82 */ /* 0x0002a20000000a00 */
[----:B------:R-:W3:Y:S01]  /*1a80*/  LDCU.64 UR4, c[0x4][0x18] ;  /* 0x01000300ff0477ac */ /* 0x000ee20008000a00 */
[----:B0-----:R-:W-:-:S06]  /*1a90*/  IMAD.WIDE R8, R0, 0x4, R8 ;  /* 0x0000000400087825 */ /* 0x001fcc00078e0208 */
[----:B------:R-:W4:Y:S01]  /*1aa0*/  LDG.E R8, desc[UR36][R8.64] ;  /* 0x0000002408087981 */ /* 0x000f22000c1e1900 */
[----:B------:R-:W-:Y:S01]  /*1ab0*/  IMAD.MOV.U32 R6, RZ, RZ, R29 ;  /* 0x000000ffff067224 */ /* 0x000fe200078e001d */
[----:B------:R-:W-:Y:S02]  /*1ac0*/  MOV R7, R27 ;  /* 0x0000001b00077202 */ /* 0x000fe40000000f00 */
[----:B------:R1:W-:Y:S01]  /*1ad0*/  STL [R1], R0 ;  /* 0x0000000001007387 */ /* 0x0003e20000100800 */
[----:B---3--:R-:W-:Y:S01]  /*1ae0*/  IMAD.U32 R4, RZ, RZ, UR4 ;  /* 0x00000004ff047e24 */ /* 0x008fe2000f8e00ff */
[----:B------:R-:W-:Y:S01]  /*1af0*/  MOV R5, UR5 ;  /* 0x0000000500057c02 */ /* 0x000fe20008000f00 */
[----:B----4-:R-:W0:Y:S02]  /*1b00*/  F2F.F64.F32 R10, R8 ;  /* 0x00000008000a7310 */ /* 0x010e240000201800 */
[----:B0-2---:R1:W-:Y:S04]  /*1b10*/  STL.64 [R1+0x8], R10 ;  /* 0x0000080a01007387 */ /* 0x0053e80000100a00 */
[----:B------:R-:W-:-:S07]  /*1b20*/  LEPC R20, `(.L_x_33) ;  /* 0x000000001014794e */ /* 0x000fce0000000000 */
[----:B-1----:R-:W-:Y:S05]  /*1b30*/  CALL.ABS.NOINC R12 ;  /* 0x000000000c007343 */ /* 0x002fea0003c00000 */
.L_x_33:
[----:B------:R-:W0:Y:S01]  /*1b40*/  LDC.64 R8, c[0x0][0x388] ;  /* 0x0000e200ff087b82 */ /* 0x000e220000000a00 */
[----:B------:R-:W1:Y:S01]  /*1b50*/  LDCU UR4, c[0x0][0x3a4] ;  /* 0x00007480ff0477ac */ /* 0x000e620008000800 */
[----:B------:R-:W2:Y:S01]  /*1b60*/  LDG.E R17, desc[UR36][R16.64] ;  /* 0x0000002410117981 */ /* 0x000ea2000c1e1900 */
[----:B-1----:R-:W-:-:S05]  /*1b70*/  IMAD R25, R25, UR4, R34 ;  /* 0x0000000419197c24 */ /* 0x002fca000f8e0222 */
[----:B------:R-:W1:Y:S01]  /*1b80*/  LDC.64 R18, c[0x4][R18] ;  /* 0x0100000012127b82 */ /* 0x000e620000000a00 */
[----:B------:R-:W3:Y:S01]  /*1b90*/  LDCU.64 UR4, c[0x4][0x20] ;  /* 0x01000400ff0477ac */ /* 0x000ee20008000a00 */
[----:B0-----:R-:W-:-:S06]  /*1ba0*/  IMAD.WIDE R8, R25, 0x4, R8 ;  /* 0x0000000419087825 */ /* 0x001fcc00078e0208 */
[----:B------:R-:W2:Y:S01]  /*1bb0*/  LDG.E R8, desc[UR36][R8.64] ;  /* 0x0000002408087981 */ /* 0x000ea2000c1e1900 */
[----:B------:R-:W-:Y:S01]  /*1bc0*/  IMAD.MOV.U32 R6, RZ, RZ, R29 ;  /* 0x000000ffff067224 */ /* 0x000fe200078e001d */
[----:B------:R-:W-:Y:S01]  /*1bd0*/  MOV R7, R27 ;  /* 0x0000001b00077202 */ /* 0x000fe20000000f00 */
[----:B---3--:R-:W-:Y:S01]  /*1be0*/  IMAD.U32 R4, RZ, RZ, UR4 ;  /* 0x00000004ff047e24 */ /* 0x008fe2000f8e00ff */
[----:B------:R-:W-:Y:S01]  /*1bf0*/  MOV R5, UR5 ;  /* 0x0000000500057c02 */ /* 0x000fe20008000f00 */
[----:B--2---:R-:W-:-:S04]  /*1c00*/  FFMA R2, R17, R8, R2 ;  /* 0x0000000811027223 */ /* 0x004fc80000000002 */
[----:B------:R-:W0:Y:S02]  /*1c10*/  F2F.F64.F32 R10, R2 ;  /* 0x00000002000a7310 */ /* 0x000e240000201800 */
[----:B01----:R0:W-:Y:S02]  /*1c20*/  STL.64 [R1], R10 ;  /* 0x0000000a01007387 */ /* 0x0031e40000100a00 */
[----:B------:R-:W-:-:S07]  /*1c30*/  LEPC R20, `(.L_x_20) ;  /* 0x000000001014794e */ /* 0x000fce0000000000 */
[----:B0-----:R-:W-:Y:S05]  /*1c40*/  CALL.ABS.NOINC R18 ;  /* 0x0000000012007343 */ /* 0x001fea0003c00000 */
.L_x_20:
[----:B------:R-:W-:Y:S05]  /*1c50*/  BSYNC.RECONVERGENT B7 ;  /* 0x0000000000077941 */ /* 0x000fea0003800200 */
.L_x_0:
[----:B------:R-:W0:Y:S01]  /*1c60*/  LDC.64 R10, c[0x0][0x390] ;  /* 0x0000e400ff0a7b82 */ /* 0x000e220000000a00 */
[----:B------:R-:W1:Y:S01]  /*1c70*/  LDCU UR4, c[0x0][0x3a4] ;  /* 0x00007480ff0477ac */ /* 0x000e620008000800 */
[----:B------:R-:W2:Y:S01]  /*1c80*/  LDCU UR5, c[0x0][0x39c] ;  /* 0x00007380ff0577ac */ /* 0x000ea20008000800 */
[C-C-:B-1----:R-:W-:Y:S02]  /*1c90*/  IMAD R9, R33.reuse, UR4, R34.reuse ;  /* 0x0000000421097c24 */ /* 0x142fe4000f8e0222 */
[----:B--2---:R-:W-:Y:S01]  /*1ca0*/  IMAD R34, R33, UR5, R34 ;  /* 0x0000000521227c24 */ /* 0x004fe2000f8e0222 */
[----:B------:R-:W-:Y:S01]  /*1cb0*/  MOV R0, 0x0 ;  /* 0x0000000000007802 */ /* 0x000fe20000000f00 */
[--C-:B0-----:R-:W-:Y:S01]  /*1cc0*/  IMAD.WIDE R8, R9, 0x4, R10.reuse ;  /* 0x0000000409087825 */ /* 0x101fe200078e020a */
[----:B------:R-:W0:Y:S03]  /*1cd0*/  LDCU.64 UR4, c[0x4][0x28] ;  /* 0x01000500ff0477ac */ /* 0x000e260008000a00 */
[----:B------:R-:W-:Y:S01]  /*1ce0*/  IMAD.WIDE R10, R34, 0x4, R10 ;  /* 0x00000004220a7825 */ /* 0x000fe200078e020a */
[----:B------:R1:W-:Y:S05]  /*1cf0*/  STG.E desc[UR36][R8.64], R2 ;  /* 0x0000000208007986 */ /* 0x0003ea000c101924 */
[----:B------:R-:W2:Y:S01]  /*1d00*/  LDG.E R10, desc[UR36][R10.64] ;  /* 0x000000240a0a7981 */ /* 0x000ea2000c1e1900 */
[----:B------:R1:W3:Y:S01]  /*1d10*/  LDC.64 R14, c[0x4][R0] ;  /* 0x01000000000e7b82 */ /* 0x0002e20000000a00 */
[----:B------:R-:W-:Y:S01]  /*1d20*/  IMAD.MOV.U32 R6, RZ, RZ, R29 ;  /* 0x000000ffff067224 */ /* 0x000fe200078e001d */
[----:B------:R-:W-:Y:S01]  /*1d30*/  MOV R7, R27 ;  /* 0x0000001b00077202 */ /* 0x000fe20000000f00 */
[----:B------:R1:W-:Y:S01]  /*1d40*/  STL [R1], R34 ;  /* 0x0000002201007387 */ /* 0x0003e20000100800 */
[----:B0-----:R-:W-:Y:S01]  /*1d50*/  IMAD.U32 R4, RZ, RZ, UR4 ;  /* 0x00000004ff047e24 */ /* 0x001fe2000f8e00ff */
[----:B------:R-:W-:Y:S01]  /*1d60*/  MOV R5, UR5 ;  /* 0x0000000500057c02 */ /* 0x000fe20008000f00 */
[----:B--2---:R-:W0:Y:S02]  /*1d70*/  F2F.F64.F32 R12, R10 ;  /* 0x0000000a000c7310 */ /* 0x004e240000201800 */
[----:B0--3--:R1:W-:Y:S04]  /*1d80*/  STL.64 [R1+0x8], R12 ;  /* 0x0000080c01007387 */ /* 0x0093e80000100a00 */
[----:B------:R-:W-:-:S07]  /*1d90*/  LEPC R20, `(.L_x_34) ;  /* 0x000000001014794e */ /* 0x000fce0000000000 */
[----:B-1----:R-:W-:Y:S05]  /*1da0*/  CALL.ABS.NOINC R14 ;  /* 0x000000000e007343 */ /* 0x002fea0003c00000 */
.L_x_34:
[----:B------:R-:W-:Y:S05]  /*1db0*/  EXIT ;  /* 0x000000000000794d */ /* 0x000fea0003800000 */
.L_x_35:
[----:B------:R-:W-:-:S00]  /*1dc0*/  BRA `(.L_x_35) ;  /* 0xfffffffc00fc7947 */ /* 0x000fc0000383ffff */
[----:B------:R-:W-:-:S00]  /*1dd0*/  NOP ;  /* 0x0000000000007918 */ /* 0x000fc00000000000 */
        /* <DEDUP_REMOVED lines=10> */
.L_x_36:


//--------------------- .nv.global.init           --------------------------
	.section	.nv.global.init,"aw",@progbits
.nv.global.init:
	.type		$str,@object
	.size		$str,($str$3 - $str)
$str:
        /*0000*/ 	.byte	0x25, 0x64, 0x0a, 0x00
	.type		$str$3,@object
	.size		$str$3,($str$2 - $str$3)
$str$3:
        /*0004*/ 	.byte	0x70, 0x76, 0x61, 0x6c, 0x75, 0x65, 0x20, 0x25, 0x2e, 0x32, 0x66, 0x0a, 0x00
	.type		$str$2,@object
	.size		$str$2,($str$1 - $str$2)
$str$2:
        /*0011*/ 	.byte	0x73, 0x65, 0x63, 0x6f, 0x6e, 0x64, 0x20, 0x65, 0x6c, 0x65, 0x6d, 0x65, 0x6e, 0x74, 0x20, 0x25
        /*0021*/ 	.byte	0x64, 0x2c, 0x20, 0x25, 0x2e, 0x32, 0x66, 0x0a, 0x00
	.type		$str$1,@object
	.size		$str$1,($str$4 - $str$1)
$str$1:
        /*002a*/ 	.byte	0x66, 0x69, 0x72, 0x73, 0x74, 0x20, 0x65, 0x6c, 0x65, 0x6d, 0x65, 0x6e, 0x74, 0x20, 0x25, 0x64
        /*003a*/ 	.byte	0x20, 0x2c, 0x20, 0x25, 0x2e, 0x32, 0x66, 0x0a, 0x00
	.type		$str$4,@object
	.size		$str$4,(.L_4 - $str$4)
$str$4:
        /*0043*/ 	.byte	0x66, 0x69, 0x6e, 0x61, 0x6c, 0x20, 0x65, 0x6c, 0x65, 0x6d, 0x65, 0x6e, 0x74, 0x61, 0x74, 0x20
        /*0053*/ 	.byte	0x25, 0x64, 0x20, 0x69, 0x73, 0x20, 0x25, 0x2e, 0x32, 0x66, 0x0a, 0x00
.L_4:


//--------------------- .nv.shared.reserved.0     --------------------------
	.section	.nv.shared.reserved.0,"aw",@nobits
	.weak		__nv_reservedSMEM_offset_0_alias
	.size		__nv_reservedSMEM_offset_0_alias, 0, 64
	.other		__nv_reservedSMEM_offset_0_alias,@"STO_CUDA_RESERVED_SHARED STV_DEFAULT"
__nv_reservedSMEM_offset_0_alias:
	.zero		0
	.zero		64


//--------------------- .nv.constant0._Z12matmulKernelPfS_S_iiii --------------------------
	.section	.nv.constant0._Z12matmulKernelPfS_S_iiii,"a",@progbits
	.sectionflags	@""
	.align	4
.nv.constant0._Z12matmulKernelPfS_S_iiii:
	.zero		936


//--------------------- SYMBOLS --------------------------

	.type		.nv.reservedSmem.offset0,@object
	.size		.nv.reservedSmem.offset0,0x4
	.type		vprintf,@function
